def gluon_tcgen05(
    a_ptr,
    b_ptr,
    c_ptr,
    M,
    N,
    K,
    stride_am,
    stride_bk,
    stride_cm,
    BLOCK_M: gl.constexpr,
    BLOCK_N: gl.constexpr,
    BLOCK_K: gl.constexpr,
    DTYPE: gl.constexpr,
    A_LAYOUT: gl.constexpr,
    B_LAYOUT: gl.constexpr,
    C_LAYOUT: gl.constexpr,
    B_SHAPE: gl.constexpr,
    TMEM_LAYOUT: gl.constexpr,
    TMEM_REG: gl.constexpr,
    TRANS_B: gl.constexpr,
    NUM_BUFFERS: gl.constexpr,
):
    a_desc = tma.make_tensor_descriptor(
        a_ptr, [M, K], [stride_am, 1], [BLOCK_M, BLOCK_K], A_LAYOUT
    )
    b_desc = tma.make_tensor_descriptor(
        b_ptr,
        [N, K] if TRANS_B else [K, N],
        [stride_bk, 1],
        B_SHAPE,
        B_LAYOUT,
    )
    c_desc = tma.make_tensor_descriptor(
        c_ptr, [M, N], [stride_cm, 1], [BLOCK_M, BLOCK_N], C_LAYOUT
    )

    a_bufs = gl.allocate_shared_memory(
        DTYPE, [NUM_BUFFERS, BLOCK_M, BLOCK_K], A_LAYOUT
    )
    b_bufs = gl.allocate_shared_memory(DTYPE, [NUM_BUFFERS] + B_SHAPE, B_LAYOUT)

    pid_m = gl.program_id(0)
    pid_n = gl.program_id(1)
    off_m = pid_m * BLOCK_M
    off_n = pid_n * BLOCK_N

    tma_bars = gl.allocate_shared_memory(
        gl.int64, [NUM_BUFFERS, 1], mbarrier.MBarrierLayout()
    )
    mma_bars = gl.allocate_shared_memory(
        gl.int64, [NUM_BUFFERS, 1], mbarrier.MBarrierLayout()
    )
    for i in gl.static_range(NUM_BUFFERS):
        mbarrier.init(tma_bars.index(i), count=1)
        mbarrier.init(mma_bars.index(i), count=1)

    acc_tmem = allocate_tensor_memory(gl.float32, [BLOCK_M, BLOCK_N], TMEM_LAYOUT)
    idx = 0
    phase = 0
    use_acc = False
    for k in range(0, K, BLOCK_K):
        a = a_bufs.index(idx)
        b = b_bufs.index(idx)
        tma_bar = tma_bars.index(idx)
        mma_bar = mma_bars.index(idx)
        mbarrier.expect(
            tma_bar, a_desc.block_type.nbytes + b_desc.block_type.nbytes
        )
        tma.async_copy_global_to_shared(a_desc, [off_m, k], tma_bar, a)
        tma.async_copy_global_to_shared(
            b_desc, [off_n, k] if TRANS_B else [k, off_n], tma_bar, b
        )
        mbarrier.wait(tma_bar, phase=phase)

        if TRANS_B:
            b = b.permute((1, 0))
        tcgen05_mma(a, b, acc_tmem, use_acc=use_acc)
        tcgen05_commit(mma_bar)
        mbarrier.wait(mma_bar, phase=phase)
        use_acc = True

        idx += 1
        if idx == NUM_BUFFERS:
            idx = 0
            phase ^= 1

    for i in gl.static_range(NUM_BUFFERS):
        mbarrier.invalidate(tma_bars.index(i))
        mbarrier.invalidate(mma_bars.index(i))

    acc = acc_tmem.load(TMEM_REG)
    c_smem = gl.allocate_shared_memory(DTYPE, [BLOCK_M, BLOCK_N], C_LAYOUT)
    c_smem.store(acc.to(DTYPE))
    fence_async_shared()
    tma.async_copy_shared_to_global(c_desc, [off_m, off_n], c_smem)
    tma.store_wait(pendings=0)

# config = {"BLOCK_K": 64, "BLOCK_M": 64, "BLOCK_N": 256, "arch": "sm_100", "dtype": "fp16", "num_buffers": 4, "num_warps": 4, "trans_b": 1}
# arch = sm_100


// ===== COMPILED SASS (sm_100a) =====

	.target	sm_100a

	.elftype	@"ET_EXEC"


//--------------------- .note.nv.tkinfo           --------------------------
	.section	.note.nv.tkinfo,"",@"SHT_NOTE"
	.sectionflags	@"SHF_NOTE_NV_TKINFO"
	.tkinfo
        /*0018*/ 	.word	0x00000081
        /*0030*/ 	.string	""
        /*0030*/ 	.string	"ptxas-blackwell"
        /*0030*/ 	.string	"Cuda compilation tools, release 12.9, V12.9.86"
        /*0030*/ 	.string	"Build cuda_12.9.r12.9/compiler.36037853_0"
        /*0030*/ 	.string	"-v  -suppress-debug-info  -lineinfo  -arch sm_100a "



//--------------------- .note.nv.cuver            --------------------------
	.section	.note.nv.cuver,"",@"SHT_NOTE"
	.sectionflags	@"SHF_NOTE_NV_CUVER"
        /*0018*/ 	.short	0x0001
        /*001a*/ 	.short	0x0064
        /*001c*/ 	.short	0x0001
        /*001e*/ 	.short	0x0000
        /*0020*/ 	.short	0x0001
        /*0022*/ 	.short	0x0000


//--------------------- .nv.info                  --------------------------
	.section	.nv.info,"",@"SHT_CUDA_INFO"
	.align	4


	//----- nvinfo : EIATTR_REGCOUNT
	.align		4
        /*0000*/ 	.byte	0x04, 0x2f
        /*0002*/ 	.short	(.L_4 - .L_3)
	.align		4
.L_3:
        /*0004*/ 	.word	index@(gluon_tcgen05)
        /*0008*/ 	.word	0x00000088


	//----- nvinfo : EIATTR_FRAME_SIZE
	.align		4
.L_4:
        /*000c*/ 	.byte	0x04, 0x11
        /*000e*/ 	.short	(.L_6 - .L_5)
	.align		4
.L_5:
        /*0010*/ 	.word	index@($__internal_2_$__cuda_sm10x_tcgen05_guardrail_trap_unallocated_columns_being_dealloced)
        /*0014*/ 	.word	0x00000000


	//----- nvinfo : EIATTR_FRAME_SIZE
	.align		4
.L_6:
        /*0018*/ 	.byte	0x04, 0x11
        /*001a*/ 	.short	(.L_8 - .L_7)
	.align		4
.L_7:
        /*001c*/ 	.word	index@($__internal_1_$__cuda_sm10x_tcgen05_guardrail_trap_phase_invalid_during_alloc)
        /*0020*/ 	.word	0x00000000


	//----- nvinfo : EIATTR_FRAME_SIZE
	.align		4
.L_8:
        /*0024*/ 	.byte	0x04, 0x11
        /*0026*/ 	.short	(.L_10 - .L_9)
	.align		4
.L_9:
        /*0028*/ 	.word	index@($__internal_0_$__cuda_sm10x_tcgen05_guardrail_trap_col_being_dealloced_not_returned_by_alloc)
        /*002c*/ 	.word	0x00000000


	//----- nvinfo : EIATTR_FRAME_SIZE
	.align		4
.L_10:
        /*0030*/ 	.byte	0x04, 0x11
        /*0032*/ 	.short	(.L_12 - .L_11)
	.align		4
.L_11:
        /*0034*/ 	.word	index@(gluon_tcgen05)
        /*0038*/ 	.word	0x00000000


	//----- nvinfo : EIATTR_MIN_STACK_SIZE
	.align		4
.L_12:
        /*003c*/ 	.byte	0x04, 0x12
        /*003e*/ 	.short	(.L_14 - .L_13)
	.align		4
.L_13:
        /*0040*/ 	.word	index@(gluon_tcgen05)
        /*0044*/ 	.word	0x00000000
.L_14:


//--------------------- .nv.info.gluon_tcgen05    --------------------------
	.section	.nv.info.gluon_tcgen05,"",@"SHT_CUDA_INFO"
	.sectionflags	@""
	.align	4


	//----- nvinfo : EIATTR_CUDA_API_VERSION
	.align		4
        /*0000*/ 	.byte	0x04, 0x37
        /*0002*/ 	.short	(.L_16 - .L_15)
.L_15:
        /*0004*/ 	.word	0x00000081


	//----- nvinfo : EIATTR_KPARAM_INFO
	.align		4
.L_16:
        /*0008*/ 	.byte	0x04, 0x17
        /*000a*/ 	.short	(.L_18 - .L_17)
.L_17:
        /*000c*/ 	.word	0x00000000
        /*0010*/ 	.short	0x000a
        /*0012*/ 	.short	0x0048
        /*0014*/ 	.byte	0x00, 0xf4, 0x21, 0x00


	//----- nvinfo : EIATTR_KPARAM_INFO
	.align		4
.L_18:
        /*0018*/ 	.byte	0x04, 0x17
        /*001a*/ 	.short	(.L_20 - .L_19)
.L_19:
        /*001c*/ 	.word	0x00000000
        /*0020*/ 	.short	0x0009
        /*0022*/ 	.short	0x0040
        /*0024*/ 	.byte	0x00, 0xf4, 0x21, 0x00


	//----- nvinfo : EIATTR_KPARAM_INFO
	.align		4
.L_20:
        /*0028*/ 	.byte	0x04, 0x17
        /*002a*/ 	.short	(.L_22 - .L_21)
.L_21:
        /*002c*/ 	.word	0x00000000
        /*0030*/ 	.short	0x0008
        /*0032*/ 	.short	0x0038
        /*0034*/ 	.byte	0x00, 0xf0, 0x21, 0x00


	//----- nvinfo : EIATTR_KPARAM_INFO
	.align		4
.L_22:
        /*0038*/ 	.byte	0x04, 0x17
        /*003a*/ 	.short	(.L_24 - .L_23)
.L_23:
        /*003c*/ 	.word	0x00000000
        /*0040*/ 	.short	0x0007
        /*0042*/ 	.short	0x0030
        /*0044*/ 	.byte	0x00, 0xf0, 0x21, 0x00


	//----- nvinfo : EIATTR_KPARAM_INFO
	.align		4
.L_24:
        /*0048*/ 	.byte	0x04, 0x17
        /*004a*/ 	.short	(.L_26 - .L_25)
.L_25:
        /*004c*/ 	.word	0x00000000
        /*0050*/ 	.short	0x0006
        /*0052*/ 	.short	0x0028
        /*0054*/ 	.byte	0x00, 0xf0, 0x21, 0x00


	//----- nvinfo : EIATTR_KPARAM_INFO
	.align		4
.L_26:
        /*0058*/ 	.byte	0x04, 0x17
        /*005a*/ 	.short	(.L_28 - .L_27)
.L_27:
        /*005c*/ 	.word	0x00000000
        /*0060*/ 	.short	0x0005
        /*0062*/ 	.short	0x0020
        /*0064*/ 	.byte	0x00, 0xf0, 0x11, 0x00


	//----- nvinfo : EIATTR_KPARAM_INFO
	.align		4
.L_28:
        /*0068*/ 	.byte	0x04, 0x17
        /*006a*/ 	.short	(.L_30 - .L_29)
.L_29:
        /*006c*/ 	.word	0x00000000
        /*0070*/ 	.short	0x0004
        /*0072*/ 	.short	0x001c
        /*0074*/ 	.byte	0x00, 0xf0, 0x11, 0x00


	//----- nvinfo : EIATTR_KPARAM_INFO
	.align		4
.L_30:
        /*0078*/ 	.byte	0x04, 0x17
        /*007a*/ 	.short	(.L_32 - .L_31)
.L_31:
        /*007c*/ 	.word	0x00000000
        /*0080*/ 	.short	0x0003
        /*0082*/ 	.short	0x0018
        /*0084*/ 	.byte	0x00, 0xf0, 0x11, 0x00


	//----- nvinfo : EIATTR_KPARAM_INFO
	.align		4
.L_32:
        /*0088*/ 	.byte	0x04, 0x17
        /*008a*/ 	.short	(.L_34 - .L_33)
.L_33:
        /*008c*/ 	.word	0x00000000
        /*0090*/ 	.short	0x0002
        /*0092*/ 	.short	0x0010
        /*0094*/ 	.byte	0x00, 0xf4, 0x21, 0x00


	//----- nvinfo : EIATTR_KPARAM_INFO
	.align		4
.L_34:
        /*0098*/ 	.byte	0x04, 0x17
        /*009a*/ 	.short	(.L_36 - .L_35)
.L_35:
        /*009c*/ 	.word	0x00000000
        /*00a0*/ 	.short	0x0001
        /*00a2*/ 	.short	0x0008
        /*00a4*/ 	.byte	0x00, 0xf4, 0x21, 0x00


	//----- nvinfo : EIATTR_KPARAM_INFO
	.align		4
.L_36:
        /*00a8*/ 	.byte	0x04, 0x17
        /*00aa*/ 	.short	(.L_38 - .L_37)
.L_37:
        /*00ac*/ 	.word	0x00000000
        /*00b0*/ 	.short	0x0000
        /*00b2*/ 	.short	0x0000
        /*00b4*/ 	.byte	0x00, 0xf4, 0x21, 0x00


	//----- nvinfo : EIATTR_AT_ENTRY_FRAGMENTS
	.align		4
.L_38:
        /*00b8*/ 	.byte	0x04, 0x4f
        /*00ba*/ 	.short	(.L_40 - .L_39)


	//   ....[0]....
.L_39:
        /*00bc*/ 	.word	0x00000004


	//----- nvinfo : EIATTR_RESERVED_SMEM_USED
	.align		4
.L_40:
        /*00c0*/ 	.byte	0x01, 0x41
	.zero		2


	//----- nvinfo : EIATTR_SPARSE_MMA_MASK
	.align		4
        /*00c4*/ 	.byte	0x03, 0x50
        /*00c6*/ 	.short	0x0000


	//----- nvinfo : EIATTR_TCGEN05_1CTA_USED
	.align		4
        /*00c8*/ 	.byte	0x01, 0x51
	.zero		2


	//----- nvinfo : EIATTR_MAXREG_COUNT
	.align		4
        /*00cc*/ 	.byte	0x03, 0x1b
        /*00ce*/ 	.short	0x00ff


	//----- nvinfo : EIATTR_NUM_BARRIERS
	.align		4
        /*00d0*/ 	.byte	0x02, 0x4c
        /*00d2*/ 	.byte	0x01
	.zero		1


	//----- nvinfo : EIATTR_INT_WARP_WIDE_INSTR_OFFSETS
	.align		4
        /*00d4*/ 	.byte	0x04, 0x31
        /*00d6*/ 	.short	(.L_42 - .L_41)


	//   ....[0]....
.L_41:
        /*00d8*/ 	.word	0x00001750


	//   ....[1]....
        /*00dc*/ 	.word	0x00001770


	//   ....[2]....
        /*00e0*/ 	.word	0x000017f0


	//   ....[3]....
        /*00e4*/ 	.word	0x00001bb0


	//   ....[4]....
        /*00e8*/ 	.word	0x00001bc0


	//   ....[5]....
        /*00ec*/ 	.word	0x00001c20


	//   ....[6]....
        /*00f0*/ 	.word	0x00001c30


	//   ....[7]....
        /*00f4*/ 	.word	0x00001f00


	//   ....[8]....
        /*00f8*/ 	.word	0x00001f10


	//   ....[9]....
        /*00fc*/ 	.word	0x00002090


	//   ....[10]....
        /*0100*/ 	.word	0x000020c0


	//   ....[11]....
        /*0104*/ 	.word	0x000020f0


	//   ....[12]....
        /*0108*/ 	.word	0x00002110


	//   ....[13]....
        /*010c*/ 	.word	0x00002410


	//   ....[14]....
        /*0110*/ 	.word	0x00002420


	//   ....[15]....
        /*0114*/ 	.word	0x00002f20


	//   ....[16]....
        /*0118*/ 	.word	0x00002f70


	//----- nvinfo : EIATTR_COOP_GROUP_MASK_REGIDS
	.align		4
.L_42:
        /*011c*/ 	.byte	0x04, 0x29
        /*011e*/ 	.short	(.L_44 - .L_43)


	//   ....[0]....
.L_43:
        /*0120*/ 	.word	0xffffffff


	//   ....[1]....
        /*0124*/ 	.word	0xffffffff


	//   ....[2]....
        /*0128*/ 	.word	0xffffffff


	//   ....[3]....
        /*012c*/ 	.word	0xffffffff


	//   ....[4]....
        /*0130*/ 	.word	0xffffffff


	//   ....[5]....
        /*0134*/ 	.word	0xffffffff


	//   ....[6]....
        /*0138*/ 	.word	0xffffffff


	//   ....[7]....
        /*013c*/ 	.word	0xffffffff


	//   ....[8]....
        /*0140*/ 	.word	0xffffffff


	//   ....[9]....
        /*0144*/ 	.word	0xffffffff


	//----- nvinfo : EIATTR_COOP_GROUP_INSTR_OFFSETS
	.align		4
.L_44:
        /*0148*/ 	.byte	0x04, 0x28
        /*014a*/ 	.short	(.L_46 - .L_45)


	//   ....[0]....
.L_45:
        /*014c*/ 	.word	0x00000050


	//   ....[1]....
        /*0150*/ 	.word	0x00000310


	//   ....[2]....
        /*0154*/ 	.word	0x00000500


	//   ....[3]....
        /*0158*/ 	.word	0x000009a0


	//   ....[4]....
        /*015c*/ 	.word	0x00000ae0


	//   ....[5]....
        /*0160*/ 	.word	0x00000fe0


	//   ....[6]....
        /*0164*/ 	.word	0x00001120


	//   ....[7]....
        /*0168*/ 	.word	0x00001610


	//   ....[8]....
        /*016c*/ 	.word	0x00002db0


	//   ....[9]....
        /*0170*/ 	.word	0x00003020


	//----- nvinfo : EIATTR_VRC_CTA_INIT_COUNT
	.align		4
.L_46:
        /*0174*/ 	.byte	0x02, 0x4a
        /*0176*/ 	.byte	0x80
	.zero		1


	//----- nvinfo : EIATTR_MBARRIER_INSTR_OFFSETS
	.align		4
        /*0178*/ 	.byte	0x04, 0x39
        /*017a*/ 	.short	(.L_48 - .L_47)


	//   ....[0]....
.L_47:
        /*017c*/ 	.word	0x00001810
        /*0180*/ 	.word	0x000000ff
        /*0184*/ 	.word	0x00028000
        /*0188*/ 	.short	0x0100
        /*018a*/ 	.byte	0x08
	.zero		1


	//   ....[1]....
        /*018c*/ 	.word	0x00001820
        /*0190*/ 	.word	0x000000ff
        /*0194*/ 	.word	0x00028020
        /*0198*/ 	.short	0x0100
        /*019a*/ 	.byte	0x08
	.zero		1


	//   ....[2]....
        /*019c*/ 	.word	0x000018d0
        /*01a0*/ 	.word	0x000000ff
        /*01a4*/ 	.word	0x00028008
        /*01a8*/ 	.short	0x0100
        /*01aa*/ 	.byte	0x08
	.zero		1


	//   ....[3]....
        /*01ac*/ 	.word	0x000018e0
        /*01b0*/ 	.word	0x000000ff
        /*01b4*/ 	.word	0x00028028
        /*01b8*/ 	.short	0x0100
        /*01ba*/ 	.byte	0x08
	.zero		1


	//   ....[4]....
        /*01bc*/ 	.word	0x000019c0
        /*01c0*/ 	.word	0x000000ff
        /*01c4*/ 	.word	0x00028010
        /*01c8*/ 	.short	0x0100
        /*01ca*/ 	.byte	0x08
	.zero		1


	//   ....[5]....
        /*01cc*/ 	.word	0x000019d0
        /*01d0*/ 	.word	0x000000ff
        /*01d4*/ 	.word	0x00028030
        /*01d8*/ 	.short	0x0100
        /*01da*/ 	.byte	0x08
	.zero		1


	//   ....[6]....
        /*01dc*/ 	.word	0x00001ae0
        /*01e0*/ 	.word	0x000000ff
        /*01e4*/ 	.word	0x00028018
        /*01e8*/ 	.short	0x0100
        /*01ea*/ 	.byte	0x08
	.zero		1


	//   ....[7]....
        /*01ec*/ 	.word	0x00001af0
        /*01f0*/ 	.word	0x000000ff
        /*01f4*/ 	.word	0x00028038
        /*01f8*/ 	.short	0x0100
        /*01fa*/ 	.byte	0x08
	.zero		1


	//   ....[8]....
        /*01fc*/ 	.word	0x00001cc0
        /*0200*/ 	.word	0x000000ff
        /*0204*/ 	.word	0x00028000
        /*0208*/ 	.short	0x010a
        /*020a*/ 	.byte	0x08
	.zero		1


	//   ....[9]....
        /*020c*/ 	.word	0x00001f60
        /*0210*/ 	.word	0x000000ff
        /*0214*/ 	.word	0x00028020
        /*0218*/ 	.short	0x010a
        /*021a*/ 	.byte	0x08
	.zero		1


	//   ....[10]....
        /*021c*/ 	.word	0x00002190
        /*0220*/ 	.word	0x000000ff
        /*0224*/ 	.word	0x00028000
        /*0228*/ 	.short	0x010a
        /*022a*/ 	.byte	0x1c
	.zero		1


	//   ....[11]....
        /*022c*/ 	.word	0x00002460
        /*0230*/ 	.word	0x000000ff
        /*0234*/ 	.word	0x00028020
        /*0238*/ 	.short	0x010a
        /*023a*/ 	.byte	0x1c
	.zero		1


	//   ....[12]....
        /*023c*/ 	.word	0x00002530
        /*0240*/ 	.word	0x000000ff
        /*0244*/ 	.word	0x00028000
        /*0248*/ 	.short	0x0108
        /*024a*/ 	.byte	0x08
	.zero		1


	//   ....[13]....
        /*024c*/ 	.word	0x00002540
        /*0250*/ 	.word	0x000000ff
        /*0254*/ 	.word	0x00028020
        /*0258*/ 	.short	0x0108
        /*025a*/ 	.byte	0x08
	.zero		1


	//   ....[14]....
        /*025c*/ 	.word	0x00002590
        /*0260*/ 	.word	0x000000ff
        /*0264*/ 	.word	0x00028008
        /*0268*/ 	.short	0x0108
        /*026a*/ 	.byte	0x08
	.zero		1


	//   ....[15]....
        /*026c*/ 	.word	0x000025a0
        /*0270*/ 	.word	0x000000ff
        /*0274*/ 	.word	0x00028028
        /*0278*/ 	.short	0x0108
        /*027a*/ 	.byte	0x08
	.zero		1


	//   ....[16]....
        /*027c*/ 	.word	0x000025f0
        /*0280*/ 	.word	0x000000ff
        /*0284*/ 	.word	0x00028010
        /*0288*/ 	.short	0x0108
        /*028a*/ 	.byte	0x08
	.zero		1


	//   ....[17]....
        /*028c*/ 	.word	0x00002600
        /*0290*/ 	.word	0x000000ff
        /*0294*/ 	.word	0x00028030
        /*0298*/ 	.short	0x0108
        /*029a*/ 	.byte	0x08
	.zero		1


	//   ....[18]....
        /*029c*/ 	.word	0x00002650
        /*02a0*/ 	.word	0x000000ff
        /*02a4*/ 	.word	0x00028018
        /*02a8*/ 	.short	0x0108
        /*02aa*/ 	.byte	0x08
	.zero		1


	//   ....[19]....
        /*02ac*/ 	.word	0x00002660
        /*02b0*/ 	.word	0x000000ff
        /*02b4*/ 	.word	0x00028038
        /*02b8*/ 	.short	0x0108
        /*02ba*/ 	.byte	0x08
	.zero		1


	//   ....[20]....
        /*02bc*/ 	.word	0x00003040
        /*02c0*/ 	.word	0x000000ff
        /*02c4*/ 	.word	0x00028000
        /*02c8*/ 	.short	0x010a
        /*02ca*/ 	.byte	0x08
	.zero		1


	//   ....[21]....
        /*02cc*/ 	.word	0x00003070
        /*02d0*/ 	.word	0x000000ff
        /*02d4*/ 	.word	0x00028020
        /*02d8*/ 	.short	0x010a
        /*02da*/ 	.byte	0x08
	.zero		1


	//   ....[22]....
        /*02dc*/ 	.word	0x000030a0
        /*02e0*/ 	.word	0x000000ff
        /*02e4*/ 	.word	0x00028000
        /*02e8*/ 	.short	0x010a
        /*02ea*/ 	.byte	0x1c
	.zero		1


	//   ....[23]....
        /*02ec*/ 	.word	0x000030d0
        /*02f0*/ 	.word	0x000000ff
        /*02f4*/ 	.word	0x00028020
        /*02f8*/ 	.short	0x010a
        /*02fa*/ 	.byte	0x1c
	.zero		1


	//----- nvinfo : EIATTR_NUM_MBARRIERS
	.align		4
.L_48:
        /*02fc*/ 	.byte	0x03, 0x38
        /*02fe*/ 	.short	0x0008


	//----- nvinfo : EIATTR_EXIT_INSTR_OFFSETS
	.align		4
        /*0300*/ 	.byte	0x04, 0x1c
        /*0302*/ 	.short	(.L_50 - .L_49)


	//   ....[0]....
.L_49:
        /*0304*/ 	.word	0x00003030


	//----- nvinfo : EIATTR_REQNTID
	.align		4
.L_50:
        /*0308*/ 	.byte	0x04, 0x10
        /*030a*/ 	.short	(.L_52 - .L_51)
.L_51:
        /*030c*/ 	.word	0x00000080
        /*0310*/ 	.word	0x00000001
        /*0314*/ 	.word	0x00000001


	//----- nvinfo : EIATTR_CRS_STACK_SIZE
	.align		4
.L_52:
        /*0318*/ 	.byte	0x04, 0x1e
        /*031a*/ 	.short	(.L_54 - .L_53)
.L_53:
        /*031c*/ 	.word	0x00000000


	//----- nvinfo : EIATTR_CBANK_PARAM_SIZE
	.align		4
.L_54:
        /*0320*/ 	.byte	0x03, 0x19
        /*0322*/ 	.short	0x0050


	//----- nvinfo : EIATTR_PARAM_CBANK
	.align		4
        /*0324*/ 	.byte	0x04, 0x0a
        /*0326*/ 	.short	(.L_56 - .L_55)
	.align		4
.L_55:
        /*0328*/ 	.word	index@(.nv.constant0.gluon_tcgen05)
        /*032c*/ 	.short	0x0380
        /*032e*/ 	.short	0x0050


	//----- nvinfo : EIATTR_SW_WAR
	.align		4
.L_56:
        /*0330*/ 	.byte	0x04, 0x36
        /*0332*/ 	.short	(.L_58 - .L_57)
.L_57:
        /*0334*/ 	.word	0x00000008
.L_58:


//--------------------- .nv.compat                --------------------------
	.section	.nv.compat,"",@"SHT_CUDA_COMPAT_INFO"
	.align	4
        /*0000*/ 	.byte	0x02, 0x02, 0x02, 0x00, 0x02, 0x05, 0x05, 0x00, 0x02, 0x03, 0x03, 0x00, 0x02, 0x06, 0x01, 0x00


//--------------------- .nv.callgraph             --------------------------
	.section	.nv.callgraph,"",@"SHT_CUDA_CALLGRAPH"
	.align	4
	.sectionentsize	8
	.align		4
        /*0000*/ 	.word	0x00000000
	.align		4
        /*0004*/ 	.word	0xffffffff
	.align		4
        /*0008*/ 	.word	0x00000000
	.align		4
        /*000c*/ 	.word	0xfffffffe
	.align		4
        /*0010*/ 	.word	0x00000000
	.align		4
        /*0014*/ 	.word	0xfffffffd
	.align		4
        /*0018*/ 	.word	0x00000000
	.align		4
        /*001c*/ 	.word	0xfffffffc


//--------------------- .text.gluon_tcgen05       --------------------------
	.section	.text.gluon_tcgen05,"ax",@progbits
	.align	128
        .global         gluon_tcgen05
        .type           gluon_tcgen05,@function
        .size           gluon_tcgen05,(.L_x_85 - gluon_tcgen05)
        .other          gluon_tcgen05,@"STO_CUDA_ENTRY STV_DEFAULT"
gluon_tcgen05:
.text.gluon_tcgen05:
[----:B------:R-:W1:Y:S01]  /*0000*/  LDC R1, c[0x0][0x37c] ;  /* 0x0000df00ff017b82 */ /* 0x000e620000000800 */
[----:B------:R-:W2:Y:S02]  /*0010*/  S2R R0, SR_TID.X ;  /* 0x0000000000007919 */ /* 0x000ea40000002100 */
[----:B--2---:R-:W-:-:S13]  /*0020*/  ISETP.GE.U32.AND P2, PT, R0, 0x20, PT ;  /* 0x000000200000780c */ /* 0x004fda0003f46070 */
[----:B------:R-:W-:Y:S05]  /*0030*/  @P2 BRA `(.L_x_0) ;  /* 0x0000000000b82947 */ /* 0x000fea0003800000 */
[----:B------:R-:W2:Y:S01]  /*0040*/  S2UR UR6, SR_CgaCtaId ;  /* 0x00000000000679c3 */ /* 0x000ea20000008800 */
[----:B------:R-:W-:Y:S01]  /*0050*/  NOP ;  /* 0x0000000000007918 */ /* 0x000fe20000000000 */
[----:B------:R-:W-:Y:S02]  /*0060*/  UMOV UR4, 0x40 ;  /* 0x0000004000047882 */ /* 0x000fe40000000000 */
[----:B--2---:R-:W-:-:S09]  /*0070*/  ULEA UR4, UR6, UR4, 0x18 ;  /* 0x0000000406047291 */ /* 0x004fd2000f8ec0ff */
[----:B------:R-:W2:Y:S01]  /*0080*/  LDS.U8 R2, [UR4] ;  /* 0x00000004ff027984 */ /* 0x000ea20008000000 */
[----:B------:R-:W-:Y:S02]  /*0090*/  UMOV UR4, 0x400 ;  /* 0x0000040000047882 */ /* 0x000fe40000000000 */
[----:B------:R-:W-:Y:S01]  /*00a0*/  ULEA UR4, UR6, UR4, 0x18 ;  /* 0x0000000406047291 */ /* 0x000fe2000f8ec0ff */
[----:B--2---:R-:W-:-:S13]  /*00b0*/  ISETP.NE.AND P0, PT, R2, RZ, PT ;  /* 0x000000ff0200720c */ /* 0x004fda0003f05270 */
[----:B------:R-:W-:Y:S05]  /*00c0*/  @P0 BRA `(.L_x_1) ;  /* 0x00000000007c0947 */ /* 0x000fea0003800000 */
[----:B------:R-:W-:-:S13]  /*00d0*/  ELECT P0, URZ, PT ;  /* 0x0000000000ff782f */ /* 0x000fda0003800000 */
[----:B------:R-:W-:Y:S05]  /*00e0*/  @!P0 BRA `(.L_x_2) ;  /* 0x0000000000848947 */ /* 0x000fea0003800000 */
[----:B------:R-:W-:Y:S01]  /*00f0*/  UMOV UR5, 0x8 ;  /* 0x0000000800057882 */ /* 0x000fe20000000000 */
[----:B------:R-:W-:Y:S02]  /*0100*/  IMAD.MOV.U32 R5, RZ, RZ, 0x1 ;  /* 0x00000001ff057424 */ /* 0x000fe400078e00ff */
[----:B------:R-:W-:Y:S02]  /*0110*/  IMAD.MOV.U32 R3, RZ, RZ, 0xff ;  /* 0x000000ffff037424 */ /* 0x000fe400078e00ff */
[----:B------:R-:W-:Y:S04]  /*0120*/  DEPBAR.LE SB2, 0x36 ;  /* 0x0000ad800000791a */ /* 0x000fe80000000000 */
[----:B------:R-:W2:Y:S02]  /*0130*/  UTCATOMSWS.FIND_AND_SET.ALIGN UP0, UR5, UR5 ;  /* 0x00000005000575e3 */ /* 0x000ea40008000800 */
[----:B--2---:R-:W-:-:S04]  /*0140*/  PLOP3.LUT P0, PT, PT, PT, UP0, 0x80, 0x8 ;  /* 0x000000000008781c */ /* 0x004fc80003f0f008 */
[----:B------:R-:W-:-:S04]  /*0150*/  SEL R2, RZ, 0xffffffff, !P0 ;  /* 0xffffffffff027807 */ /* 0x000fc80004000000 */
[----:B------:R-:W-:Y:S01]  /*0160*/  ISETP.NE.AND P0, PT, R2, RZ, PT ;  /* 0x000000ff0200720c */ /* 0x000fe20003f05270 */
[----:B------:R-:W-:-:S12]  /*0170*/  IMAD.U32 R2, RZ, RZ, UR5 ;  /* 0x00000005ff027e24 */ /* 0x000fd8000f8e00ff */
[----:B------:R-:W-:Y:S05]  /*0180*/  @P0 BRA `(.L_x_3) ;  /* 0x0000000000240947 */ /* 0x000fea0003800000 */
.L_x_4:
[----:B------:R-:W-:Y:S05]  /*0190*/  NANOSLEEP 0x64 ;  /* 0x000000640000795d */ /* 0x000fea0003800000 */
[----:B------:R-:W-:-:S05]  /*01a0*/  UMOV UR5, 0x8 ;  /* 0x0000000800057882 */ /* 0x000fca0000000000 */
[----:B------:R-:W-:Y:S04]  /*01b0*/  DEPBAR.LE SB2, 0x36 ;  /* 0x0000ad800000791a */ /* 0x000fe80000000000 */
[----:B------:R-:W2:Y:S02]  /*01c0*/  UTCATOMSWS.FIND_AND_SET.ALIGN UP0, UR5, UR5 ;  /* 0x00000005000575e3 */ /* 0x000ea40008000800 */
[----:B--2---:R-:W-:-:S04]  /*01d0*/  PLOP3.LUT P0, PT, PT, PT, UP0, 0x80, 0x8 ;  /* 0x000000000008781c */ /* 0x004fc80003f0f008 */
[----:B------:R-:W-:-:S04]  /*01e0*/  SEL R2, RZ, 0xffffffff, !P0 ;  /* 0xffffffffff027807 */ /* 0x000fc80004000000 */
[----:B------:R-:W-:Y:S01]  /*01f0*/  ISETP.NE.AND P0, PT, R2, RZ, PT ;  /* 0x000000ff0200720c */ /* 0x000fe20003f05270 */
[----:B------:R-:W-:-:S12]  /*0200*/  IMAD.U32 R2, RZ, RZ, UR5 ;  /* 0x00000005ff027e24 */ /* 0x000fd8000f8e00ff */
[----:B------:R-:W-:Y:S05]  /*0210*/  @!P0 BRA `(.L_x_4) ;  /* 0xfffffffc00dc8947 */ /* 0x000fea000383ffff */
.L_x_3:
[C---:B------:R-:W-:Y:S01]  /*0220*/  VIADD R4, R2.reuse, 0x10 ;  /* 0x0000001002047836 */ /* 0x040fe20000000000 */
[----:B------:R-:W-:Y:S01]  /*0230*/  UMOV UR5, 0x50 ;  /* 0x0000005000057882 */ /* 0x000fe20000000000 */
[----:B------:R-:W-:Y:S01]  /*0240*/  SHF.L.U32 R3, R3, R2, RZ ;  /* 0x0000000203037219 */ /* 0x000fe200000006ff */
[----:B------:R-:W-:Y:S01]  /*0250*/  ULEA UR5, UR6, UR5, 0x18 ;  /* 0x0000000506057291 */ /* 0x000fe2000f8ec0ff */
[----:B------:R-:W-:Y:S01]  /*0260*/  IMAD.SHL.U32 R2, R2, 0x20, RZ ;  /* 0x0000002002027824 */ /* 0x000fe200078e00ff */
[----:B------:R-:W-:-:S04]  /*0270*/  SHF.L.U32 R4, R5, R4, RZ ;  /* 0x0000000405047219 */ /* 0x000fc800000006ff */
[----:B------:R-:W-:-:S05]  /*0280*/  LOP3.LUT R3, R4, R3, RZ, 0xfc, !PT ;  /* 0x0000000304037212 */ /* 0x000fca00078efcff */
[----:B------:R2:W-:Y:S04]  /*0290*/  ATOMS.OR RZ, [UR5], R3 ;  /* 0x00000003ffff798c */ /* 0x0005e8000b000005 */
[----:B------:R2:W-:Y:S01]  /*02a0*/  STS [UR4], R2 ;  /* 0x00000002ff007988 */ /* 0x0005e20008000804 */
[----:B------:R-:W-:Y:S05]  /*02b0*/  BRA `(.L_x_2) ;  /* 0x0000000000107947 */ /* 0x000fea0003800000 */
.L_x_1:
[----:B------:R-:W-:Y:S01]  /*02c0*/  IMAD.MOV.U32 R3, RZ, RZ, -0x1 ;  /* 0xffffffffff037424 */ /* 0x000fe200078e00ff */
[----:B------:R-:W-:-:S04]  /*02d0*/  MOV R2, 0x300 ;  /* 0x0000030000027802 */ /* 0x000fc80000000f00 */
[----:B------:R2:W-:Y:S03]  /*02e0*/  STS [UR4], R3 ;  /* 0x00000003ff007988 */ /* 0x0005e60008000804 */
[----:B-12---:R-:W-:Y:S05]  /*02f0*/  CALL.REL.NOINC `($__internal_1_$__cuda_sm10x_tcgen05_guardrail_trap_phase_invalid_during_alloc) ;  /* 0x0000002c008c7944 */ /* 0x006fea0003c00000 */
.L_x_2:
[----:B------:R-:W-:Y:S05]  /*0300*/  WARPSYNC.ALL ;  /* 0x0000000000007948 */ /* 0x000fea0003800000 */
[----:B------:R-:W-:Y:S01]  /*0310*/  NOP ;  /* 0x0000000000007918 */ /* 0x000fe20000000000 */
.L_x_0:
[----:B------:R-:W3:Y:S08]  /*0320*/  S2UR UR4, SR_CgaCtaId ;  /* 0x00000000000479c3 */ /* 0x000ef00000008800 */
[----:B------:R-:W-:Y:S01]  /*0330*/  BAR.SYNC.DEFER_BLOCKING 0x0 ;  /* 0x0000000000007b1d */ /* 0x000fe20000010000 */
[----:B------:R-:W-:-:S05]  /*0340*/  LOP3.LUT R10, R0, 0x7f, RZ, 0xc0, !PT ;  /* 0x0000007f000a7812 */ /* 0x000fca00078ec0ff */
[----:B------:R-:W-:Y:S02]  /*0350*/  UMOV UR8, 0x400 ;  /* 0x0000040000087882 */ /* 0x000fe40000000000 */
[----:B------:R-:W4:Y:S08]  /*0360*/  LDC R4, c[0x0][0x398] ;  /* 0x0000e600ff047b82 */ /* 0x000f300000000800 */
[----:B------:R-:W5:Y:S01]  /*0370*/  LDC R13, c[0x0][0x3a0] ;  /* 0x0000e800ff0d7b82 */ /* 0x000f620000000800 */
[----:B---3--:R-:W-:-:S07]  /*0380*/  ULEA UR8, UR4, UR8, 0x18 ;  /* 0x0000000804087291 */ /* 0x008fce000f8ec0ff */
[----:B------:R-:W3:Y:S02]  /*0390*/  S2UR UR15, SR_CTAID.Y ;  /* 0x00000000000f79c3 */ /* 0x000ee40000002600 */
[----:B--2---:R-:W2:Y:S06]  /*03a0*/  LDS R3, [UR8] ;  /* 0x00000008ff037984 */ /* 0x004eac0008000800 */
[----:B------:R-:W-:Y:S06]  /*03b0*/  BAR.SYNC.DEFER_BLOCKING 0x0 ;  /* 0x0000000000007b1d */ /* 0x000fec0000010000 */
[----:B------:R-:W-:Y:S05]  /*03c0*/  @P2 BRA `(.L_x_5) ;  /* 0x0000000000182947 */ /* 0x000fea0003800000 */
[----:B------:R-:W-:Y:S01]  /*03d0*/  ELECT P0, URZ, PT ;  /* 0x0000000000ff782f */ /* 0x000fe20003800000 */
[----:B------:R-:W-:Y:S01]  /*03e0*/  IMAD.MOV.U32 R2, RZ, RZ, 0x1 ;  /* 0x00000001ff027424 */ /* 0x000fe200078e00ff */
[----:B------:R-:W-:Y:S01]  /*03f0*/  UMOV UR5, 0x40 ;  /* 0x0000004000057882 */ /* 0x000fe20000000000 */
[----:B------:R-:W-:Y:S01]  /*0400*/  UVIRTCOUNT.DEALLOC.SMPOOL 0x80 ;  /* 0x000000800000784c */ /* 0x000fe20000000000 */
[----:B------:R-:W-:-:S09]  /*0410*/  ULEA UR5, UR4, UR5, 0x18 ;  /* 0x0000000504057291 */ /* 0x000fd2000f8ec0ff */
[----:B------:R5:W-:Y:S03]  /*0420*/  @P0 STS.U8 [UR5], R2 ;  /* 0x00000002ff000988 */ /* 0x000be60008000005 */
.L_x_5:
[----:B------:R-:W5:Y:S01]  /*0430*/  S2UR UR4, SR_CTAID.Z ;  /* 0x00000000000479c3 */ /* 0x000f620000002700 */
[----:B------:R-:W4:Y:S01]  /*0440*/  LDCU UR5, c[0x0][0x370] ;  /* 0x00006e00ff0577ac */ /* 0x000f220008000800 */
[----:B------:R-:W-:Y:S01]  /*0450*/  ISETP.GE.U32.AND P0, PT, R10, 0x20, PT ;  /* 0x000000200a00780c */ /* 0x000fe20003f06070 */
[----:B----4-:R-:W-:Y:S01]  /*0460*/  VIADD R4, R4, 0xffffffff ;  /* 0xffffffff04047836 */ /* 0x010fe20000000000 */
[C---:B------:R-:W-:Y:S01]  /*0470*/  ISETP.NE.U32.AND P3, PT, R10.reuse, RZ, PT ;  /* 0x000000ff0a00720c */ /* 0x040fe20003f65070 */
[----:B------:R-:W5:Y:S01]  /*0480*/  LDCU UR6, c[0x0][0x374] ;  /* 0x00006e80ff0677ac */ /* 0x000f620008000800 */
[----:B------:R-:W-:Y:S01]  /*0490*/  LEA R11, R10, UR8, 0x2 ;  /* 0x000000080a0b7c11 */ /* 0x000fe2000f8e10ff */
[----:B-----5:R-:W-:Y:S01]  /*04a0*/  VIADD R12, R13, 0xffffffff ;  /* 0xffffffff0d0c7836 */ /* 0x020fe20000000000 */
[----:B------:R-:W4:Y:S01]  /*04b0*/  S2UR UR7, SR_CTAID.X ;  /* 0x00000000000779c3 */ /* 0x000f220000002500 */
[----:B------:R-:W5:Y:S01]  /*04c0*/  LDCU.64 UR20, c[0x0][0x3c0] ;  /* 0x00007800ff1477ac */ /* 0x000f620008000a00 */
[----:B--2---:R-:W-:Y:S01]  /*04d0*/  R2UR UR23, R3 ;  /* 0x00000000031772ca */ /* 0x004fe200000e0000 */
[----:B------:R-:W-:Y:S04]  /*04e0*/  BSSY.RECONVERGENT B0, `(.L_x_6) ;  /* 0x0000011000007945 */ /* 0x000fe80003800200 */
[----:B------:R2:W-:Y:S01]  /*04f0*/  @!P0 STS [R11], RZ ;  /* 0x000000ff0b008388 */ /* 0x0005e20000000800 */
[----:B------:R-:W-:-:S03]  /*0500*/  NOP ;  /* 0x0000000000007918 */ /* 0x000fc60000000000 */
[----:B------:R2:W-:Y:S01]  /*0510*/  @!P3 STS [UR8+0x24], R4 ;  /* 0x00002404ff00b988 */ /* 0x0005e20008000808 */
[----:B---3--:R-:W-:-:S03]  /*0520*/  UIMAD UR4, UR4, UR6, UR15 ;  /* 0x00000006040472a4 */ /* 0x008fc6000f8e020f */
[----:B------:R2:W-:Y:S01]  /*0530*/  @!P3 STS [UR8+0x20], R12 ;  /* 0x0000200cff00b988 */ /* 0x0005e20008000808 */
[----:B----4-:R-:W-:-:S04]  /*0540*/  UIMAD UR4, UR4, UR5, UR7 ;  /* 0x00000005040472a4 */ /* 0x010fc8000f8e0207 */
[----:B------:R-:W-:-:S04]  /*0550*/  UIMAD UR4, UR4, 0x180, URZ ;  /* 0x00000180040478a4 */ /* 0x000fc8000f8e02ff */
[----:B-----5:R-:W-:-:S04]  /*0560*/  UIADD3 UR24, UP0, UPT, UR4, UR20, URZ ;  /* 0x0000001404187290 */ /* 0x020fc8000ff1e0ff */
[----:B------:R-:W-:Y:S01]  /*0570*/  ULEA.HI.X.SX32 UR25, UR4, UR21, 0x1, UP0 ;  /* 0x0000001504197291 */ /* 0x000fe200080f0eff */
[----:B--2---:R-:W-:Y:S11]  /*0580*/  @P3 BRA `(.L_x_7) ;  /* 0x0000000000183947 */ /* 0x004ff60003800000 */
[----:B------:R-:W2:Y:S01]  /*0590*/  LDS R2, [UR8+0x8] ;  /* 0x00000808ff027984 */ /* 0x000ea20008000800 */
[----:B------:R-:W3:Y:S01]  /*05a0*/  LDC.64 R6, c[0x0][0x380] ;  /* 0x0000e000ff067b82 */ /* 0x000ee20000000a00 */
[----:B------:R-:W-:Y:S02]  /*05b0*/  IMAD.MOV.U32 R3, RZ, RZ, 0x70 ;  /* 0x00000070ff037424 */ /* 0x000fe400078e00ff */
[----:B---3--:R3:W-:Y:S03]  /*05c0*/  STS.64 [UR8], R6 ;  /* 0x00000006ff007988 */ /* 0x0087e60008000a08 */
[----:B--2---:R-:W-:-:S05]  /*05d0*/  LOP3.LUT R2, R2, 0x10, R3, 0xd8, !PT ;  /* 0x0000001002027812 */ /* 0x004fca00078ed803 */
[----:B------:R3:W-:Y:S02]  /*05e0*/  STS [UR8+0x8], R2 ;  /* 0x00000802ff007988 */ /* 0x0007e40008000808 */
.L_x_7:
[----:B------:R-:W-:Y:S05]  /*05f0*/  BSYNC.RECONVERGENT B0 ;  /* 0x0000000000007941 */ /* 0x000fea0003800200 */
.L_x_6:
[----:B------:R-:W-:Y:S04]  /*0600*/  BSSY.RECONVERGENT B0, `(.L_x_8) ;  /* 0x000000a000007945 */ /* 0x000fe80003800200 */
[----:B------:R-:W-:Y:S05]  /*0610*/  @P3 BRA `(.L_x_9) ;  /* 0x0000000000203947 */ /* 0x000fea0003800000 */
[----:B---3--:R-:W2:Y:S01]  /*0620*/  LDS R2, [UR8+0x34] ;  /* 0x00003408ff027984 */ /* 0x008ea20008000800 */
[----:B------:R-:W-:Y:S02]  /*0630*/  IMAD.MOV.U32 R3, RZ, RZ, 0x3f000000 ;  /* 0x3f000000ff037424 */ /* 0x000fe400078e00ff */
[----:B------:R-:W-:Y:S01]  /*0640*/  @!P3 IMAD.MOV.U32 R5, RZ, RZ, 0x3f ;  /* 0x0000003fff05b424 */ /* 0x000fe200078e00ff */
[----:B------:R-:W3:Y:S02]  /*0650*/  @!P3 LDS R6, [UR8+0x38] ;  /* 0x00003808ff06b984 */ /* 0x000ee40008000800 */
[----:B--2---:R-:W-:Y:S02]  /*0660*/  LOP3.LUT R2, R2, 0xff000000, R3, 0xb8, !PT ;  /* 0xff00000002027812 */ /* 0x004fe400078eb803 */
[----:B---3--:R-:W-:-:S03]  /*0670*/  @!P3 LOP3.LUT R3, R6, 0xff, R5, 0xb8, !PT ;  /* 0x000000ff0603b812 */ /* 0x008fc600078eb805 */
[----:B------:R2:W-:Y:S04]  /*0680*/  STS [UR8+0x34], R2 ;  /* 0x00003402ff007988 */ /* 0x0005e80008000808 */
[----:B------:R2:W-:Y:S02]  /*0690*/  @!P3 STS [UR8+0x38], R3 ;  /* 0x00003803ff00b988 */ /* 0x0005e40008000808 */
.L_x_9:
[----:B------:R-:W-:Y:S05]  /*06a0*/  BSYNC.RECONVERGENT B0 ;  /* 0x0000000000007941 */ /* 0x000fea0003800200 */
.L_x_8:
[----:B------:R-:W-:Y:S04]  /*06b0*/  BSSY.RECONVERGENT B0, `(.L_x_10) ;  /* 0x000000e000007945 */ /* 0x000fe80003800200 */
[----:B------:R-:W-:Y:S05]  /*06c0*/  @P3 BRA `(.L_x_11) ;  /* 0x0000000000303947 */ /* 0x000fea0003800000 */
[----:B--2---:R-:W2:Y:S01]  /*06d0*/  LDS R3, [UR8+0x34] ;  /* 0x00003408ff037984 */ /* 0x004ea20008000800 */
[----:B------:R-:W4:Y:S03]  /*06e0*/  LDC.64 R8, c[0x0][0x3a8] ;  /* 0x0000ea00ff087b82 */ /* 0x000f260000000a00 */
[----:B---3--:R-:W3:Y:S01]  /*06f0*/  LDS R2, [UR8+0x1c] ;  /* 0x00001c08ff027984 */ /* 0x008ee20008000800 */
[C---:B----4-:R-:W-:Y:S01]  /*0700*/  SHF.L.U64.HI R6, R8.reuse, 0x1, R9 ;  /* 0x0000000108067819 */ /* 0x050fe20000010209 */
[----:B------:R-:W-:-:S03]  /*0710*/  IMAD.SHL.U32 R5, R8, 0x2, RZ ;  /* 0x0000000208057824 */ /* 0x000fc600078e00ff */
[--C-:B------:R-:W-:Y:S02]  /*0720*/  SHF.R.U32.HI R7, RZ, 0x4, R6.reuse ;  /* 0x00000004ff077819 */ /* 0x100fe40000011606 */
[----:B------:R-:W-:-:S05]  /*0730*/  SHF.R.U64 R5, R5, 0x4, R6 ;  /* 0x0000000405057819 */ /* 0x000fca0000001206 */
[----:B------:R4:W-:Y:S01]  /*0740*/  STS [UR8+0xc], R5 ;  /* 0x00000c05ff007988 */ /* 0x0009e20008000808 */
[----:B--2---:R-:W-:Y:S02]  /*0750*/  LOP3.LUT R3, R3, 0x7, RZ, 0xb8, !PT ;  /* 0x0000000703037812 */ /* 0x004fe400078eb8ff */
[----:B---3--:R-:W-:-:S03]  /*0760*/  LOP3.LUT R2, R2, 0xf, R7, 0xb8, !PT ;  /* 0x0000000f02027812 */ /* 0x008fc600078eb807 */
[----:B------:R4:W-:Y:S04]  /*0770*/  STS [UR8+0x34], R3 ;  /* 0x00003403ff007988 */ /* 0x0009e80008000808 */
[----:B------:R4:W-:Y:S02]  /*0780*/  STS [UR8+0x1c], R2 ;  /* 0x00001c02ff007988 */ /* 0x0009e40008000808 */
.L_x_11:
[----:B------:R-:W-:Y:S05]  /*0790*/  BSYNC.RECONVERGENT B0 ;  /* 0x0000000000007941 */ /* 0x000fea0003800200 */
.L_x_10:
[----:B------:R-:W-:Y:S04]  /*07a0*/  BSSY.RECONVERGENT B1, `(.L_x_12) ;  /* 0x000001a000017945 */ /* 0x000fe80003800200 */
[----:B------:R-:W-:Y:S04]  /*07b0*/  BSSY.RELIABLE B0, `(.L_x_13) ;  /* 0x0000015000007945 */ /* 0x000fe80003800100 */
[----:B------:R-:W-:Y:S05]  /*07c0*/  @P3 BRA `(.L_x_14) ;  /* 0x0000000000203947 */ /* 0x000fea0003800000 */
[----:B--234-:R-:W2:Y:S02]  /*07d0*/  LDS R2, [UR8+0x34] ;  /* 0x00003408ff027984 */ /* 0x01cea40008000800 */
[----:B--2---:R-:W-:-:S05]  /*07e0*/  LOP3.LUT R2, R2, 0x38, RZ, 0xb8, !PT ;  /* 0x0000003802027812 */ /* 0x004fca00078eb8ff */
[----:B------:R2:W-:Y:S01]  /*07f0*/  STS [UR8+0x34], R2 ;  /* 0x00003402ff007988 */ /* 0x0005e20008000808 */
[----:B------:R-:W-:Y:S05]  /*0800*/  @P3 BRA `(.L_x_15) ;  /* 0x0000000000203947 */ /* 0x000fea0003800000 */
[----:B--2---:R-:W2:Y:S01]  /*0810*/  LDS R2, [UR8+0x8] ;  /* 0x00000808ff027984 */ /* 0x004ea20008000800 */
[----:B------:R-:W-:-:S05]  /*0820*/  IMAD.MOV.U32 R3, RZ, RZ, 0x780 ;  /* 0x00000780ff037424 */ /* 0x000fca00078e00ff */
[----:B--2---:R-:W-:-:S05]  /*0830*/  LOP3.LUT R2, R2, 0x300, R3, 0xd8, !PT ;  /* 0x0000030002027812 */ /* 0x004fca00078ed803 */
[----:B------:R5:W-:Y:S02]  /*0840*/  STS [UR8+0x8], R2 ;  /* 0x00000802ff007988 */ /* 0x000be40008000808 */
.L_x_14:
[----:B------:R-:W-:Y:S05]  /*0850*/  @P3 BRA `(.L_x_16) ;  /* 0x0000000000283947 */ /* 0x000fea0003800000 */
[----:B--2345:R-:W2:Y:S02]  /*0860*/  LDS R2, [UR8+0x8] ;  /* 0x00000808ff027984 */ /* 0x03cea40008000800 */
[----:B--2---:R-:W-:-:S05]  /*0870*/  LOP3.LUT R2, R2, 0x1800, RZ, 0xb8, !PT ;  /* 0x0000180002027812 */ /* 0x004fca00078eb8ff */
[----:B------:R3:W-:Y:S02]  /*0880*/  STS [UR8+0x8], R2 ;  /* 0x00000802ff007988 */ /* 0x0007e40008000808 */
.L_x_15:
[----:B------:R-:W-:Y:S05]  /*0890*/  @P3 BREAK.RELIABLE B0 ;  /* 0x0000000000003942 */ /* 0x000fea0003800100 */
[----:B------:R-:W-:Y:S05]  /*08a0*/  @P3 BRA `(.L_x_17) ;  /* 0x0000000000243947 */ /* 0x000fea0003800000 */
[----:B------:R-:W4:Y:S01]  /*08b0*/  LDS R3, [UR8+0x8] ;  /* 0x00000808ff037984 */ /* 0x000f220008000800 */
[----:B--23--:R-:W-:-:S05]  /*08c0*/  IMAD.MOV.U32 R2, RZ, RZ, 0x6000 ;  /* 0x00006000ff027424 */ /* 0x00cfca00078e00ff */
[----:B----4-:R-:W-:-:S04]  /*08d0*/  LOP3.LUT R2, R3, 0x6000, R2, 0xd8, !PT ;  /* 0x0000600003027812 */ /* 0x010fc800078ed802 */
[----:B------:R-:W-:-:S05]  /*08e0*/  LOP3.LUT R2, R2, 0x400000, RZ, 0xb8, !PT ;  /* 0x0040000002027812 */ /* 0x000fca00078eb8ff */
[----:B------:R2:W-:Y:S02]  /*08f0*/  STS [UR8+0x8], R2 ;  /* 0x00000802ff007988 */ /* 0x0005e40008000808 */
.L_x_16:
[----:B------:R-:W-:Y:S05]  /*0900*/  BSYNC.RELIABLE B0 ;  /* 0x0000000000007941 */ /* 0x000fea0003800100 */
.L_x_13:
[----:B--2345:R-:W2:Y:S02]  /*0910*/  @!P3 LDS R2, [UR8+0x8] ;  /* 0x00000808ff02b984 */ /* 0x03cea40008000800 */
[----:B--2---:R-:W-:-:S05]  /*0920*/  @!P3 LOP3.LUT R2, R2, 0x8000, RZ, 0xb8, !PT ;  /* 0x000080000202b812 */ /* 0x004fca00078eb8ff */
[----:B------:R4:W-:Y:S02]  /*0930*/  @!P3 STS [UR8+0x8], R2 ;  /* 0x00000802ff00b988 */ /* 0x0009e40008000808 */
.L_x_17:
[----:B------:R-:W-:Y:S05]  /*0940*/  BSYNC.RECONVERGENT B1 ;  /* 0x0000000000017941 */ /* 0x000fea0003800200 */
.L_x_12:
[----:B------:R-:W-:Y:S05]  /*0950*/  WARPSYNC.ALL ;  /* 0x0000000000007948 */ /* 0x000fea0003800000 */
[----:B------:R-:W-:Y:S01]  /*0960*/  NOP ;  /* 0x0000000000007918 */ /* 0x000fe20000000000 */
[----:B------:R-:W-:Y:S05]  /*0970*/  @P0 BRA `(.L_x_18) ;  /* 0x0000000000300947 */ /* 0x000fea0003800000 */
[----:B--234-:R-:W2:Y:S01]  /*0980*/  S2R R2, SR_LANEID ;  /* 0x0000000000027919 */ /* 0x01cea20000000000 */
[----:B------:R-:W-:Y:S05]  /*0990*/  WARPSYNC.ALL ;  /* 0x0000000000007948 */ /* 0x000fea0003800000 */
[----:B------:R-:W-:Y:S01]  /*09a0*/  NOP ;  /* 0x0000000000007918 */ /* 0x000fe20000000000 */
[----:B--2---:R-:W-:-:S05]  /*09b0*/  IMAD.SHL.U32 R5, R2, 0x4, RZ ;  /* 0x0000000402057824 */ /* 0x004fca00078e00ff */
[----:B------:R-:W2:Y:S01]  /*09c0*/  LDS R7, [R5+UR8] ;  /* 0x0000000805077984 */ /* 0x000ea20008000800 */
[----:B------:R-:W-:-:S05]  /*09d0*/  IADD3 R2, P1, PT, R5, UR24, RZ ;  /* 0x0000001805027c10 */ /* 0x000fca000ff3e0ff */
[----:B------:R-:W-:-:S05]  /*09e0*/  IMAD.X R3, RZ, RZ, UR25, P1 ;  /* 0x00000019ff037e24 */ /* 0x000fca00088e06ff */
[----:B--2---:R5:W2:Y:S01]  /*09f0*/  ATOMG.E.EXCH.STRONG.GPU PT, RZ, [R2], R7 ;  /* 0x0000000702ff73a8 */ /* 0x004aa200041ee100 */
[----:B------:R-:W-:-:S04]  /*0a00*/  DEPBAR {5,4,3,2,1,0} ;  /* 0x0000003f0000791a */ /* 0x000fc80000000000 */
[----:B------:R-:W3:Y:S02]  /*0a10*/  CCTL.E.C.LDCU.IV.DEEP [UR24] ;  /* 0x0000000018007540 */ /* 0x000ee40009c08000 */
[----:B---3--:R5:W-:Y:S01]  /*0a20*/  UTMACCTL.IV [UR24] ;  /* 0x00000000180079b9 */ /* 0x008be20008000000 */
[----:B------:R-:W-:Y:S01]  /*0a30*/  NOP ;  /* 0x0000000000007918 */ /* 0x000fe20000000000 */
.L_x_18:
[----:B------:R-:W-:Y:S05]  /*0a40*/  @P0 BRA `(.L_x_19) ;  /* 0x00000000000c0947 */ /* 0x000fea0003800000 */
[----:B------:R0:W-:Y:S01]  /*0a50*/  UTMACMDFLUSH ;  /* 0x00000000000079b7 */ /* 0x0001e20000000000 */
[----:B------:R-:W-:Y:S05]  /*0a60*/  @P0 BRA `(.L_x_19) ;  /* 0x0000000000040947 */ /* 0x000fea0003800000 */
[----:B------:R-:W-:-:S04]  /*0a70*/  DEPBAR.LE SB0, 0x0 ;  /* 0x000080000000791a */ /* 0x000fc80000000000 */
.L_x_19:
[----:B------:R-:W-:Y:S05]  /*0a80*/  WARPSYNC.ALL ;  /* 0x0000000000007948 */ /* 0x000fea0003800000 */
[----:B------:R-:W-:Y:S01]  /*0a90*/  NOP ;  /* 0x0000000000007918 */ /* 0x000fe20000000000 */
[----:B--2---:R-:W-:Y:S06]  /*0aa0*/  BAR.SYNC.DEFER_BLOCKING 0x0 ;  /* 0x0000000000007b1d */ /* 0x004fec0000010000 */
[----:B------:R-:W-:Y:S02]  /*0ab0*/  BSSY.RECONVERGENT B1, `(.L_x_20) ;  /* 0x000000b000017945 */ /* 0x000fe40003800200 */
[----:B------:R-:W-:Y:S06]  /*0ac0*/  BAR.SYNC.DEFER_BLOCKING 0x0 ;  /* 0x0000000000007b1d */ /* 0x000fec0000010000 */
[----:B------:R2:W-:Y:S01]  /*0ad0*/  @!P0 STS [R11], RZ ;  /* 0x000000ff0b008388 */ /* 0x0005e20000000800 */
[----:B------:R-:W-:Y:S01]  /*0ae0*/  NOP ;  /* 0x0000000000007918 */ /* 0x000fe20000000000 */
[----:B------:R-:W-:Y:S05]  /*0af0*/  @P3 BRA `(.L_x_21) ;  /* 0x0000000000183947 */ /* 0x000fea0003800000 */
[----:B---345:R-:W3:Y:S01]  /*0b00*/  LDS R2, [UR8+0x8] ;  /* 0x00000808ff027984 */ /* 0x038ee20008000800 */
[----:B------:R-:W4:Y:S01]  /*0b10*/  LDC.64 R6, c[0x0][0x388] ;  /* 0x0000e200ff067b82 */ /* 0x000f220000000a00 */
[----:B------:R-:W-:Y:S02]  /*0b20*/  IMAD.MOV.U32 R3, RZ, RZ, 0x70 ;  /* 0x00000070ff037424 */ /* 0x000fe400078e00ff */
[----:B----4-:R4:W-:Y:S03]  /*0b30*/  STS.64 [UR8], R6 ;  /* 0x00000006ff007988 */ /* 0x0109e60008000a08 */
[----:B---3--:R-:W-:-:S05]  /*0b40*/  LOP3.LUT R2, R2, 0x10, R3, 0xd8, !PT ;  /* 0x0000001002027812 */ /* 0x008fca00078ed803 */
[----:B------:R4:W-:Y:S02]  /*0b50*/  STS [UR8+0x8], R2 ;  /* 0x00000802ff007988 */ /* 0x0009e40008000808 */
.L_x_21:
[----:B-----5:R-:W-:Y:S05]  /*0b60*/  BSYNC.RECONVERGENT B1 ;  /* 0x0000000000017941 */ /* 0x020fea0003800200 */
.L_x_20:
[----:B------:R-:W-:Y:S04]  /*0b70*/  BSSY.RECONVERGENT B2, `(.L_x_22) ;  /* 0x000000f000027945 */ /* 0x000fe80003800200 */
[----:B------:R-:W-:Y:S04]  /*0b80*/  BSSY.RELIABLE B1, `(.L_x_23) ;  /* 0x000000c000017945 */ /* 0x000fe80003800100 */
[----:B------:R-:W-:Y:S05]  /*0b90*/  @P3 BRA `(.L_x_24) ;  /* 0x0000000000283947 */ /* 0x000fea0003800000 */
[----:B---34-:R-:W3:Y:S01]  /*0ba0*/  LDS R2, [UR8+0x34] ;  /* 0x00003408ff027984 */ /* 0x018ee20008000800 */
[----:B------:R-:W-:Y:S01]  /*0bb0*/  IMAD.MOV.U32 R3, RZ, RZ, 0x3f000000 ;  /* 0x3f000000ff037424 */ /* 0x000fe200078e00ff */
[----:B------:R-:W-:Y:S05]  /*0bc0*/  @P3 BREAK.RELIABLE B1 ;  /* 0x0000000000013942 */ /* 0x000fea0003800100 */
[----:B---3--:R-:W-:-:S05]  /*0bd0*/  LOP3.LUT R2, R2, 0xff000000, R3, 0xb8, !PT ;  /* 0xff00000002027812 */ /* 0x008fca00078eb803 */
[----:B------:R3:W-:Y:S01]  /*0be0*/  STS [UR8+0x34], R2 ;  /* 0x00003402ff007988 */ /* 0x0007e20008000808 */
[----:B------:R-:W-:Y:S05]  /*0bf0*/  @P3 BRA `(.L_x_25) ;  /* 0x0000000000183947 */ /* 0x000fea0003800000 */
[----:B---3--:R-:W3:Y:S01]  /*0c00*/  LDS R2, [UR8+0x38] ;  /* 0x00003808ff027984 */ /* 0x008ee20008000800 */
[----:B------:R-:W-:-:S05]  /*0c10*/  IMAD.MOV.U32 R3, RZ, RZ, 0xff ;  /* 0x000000ffff037424 */ /* 0x000fca00078e00ff */
[----:B---3--:R-:W-:-:S05]  /*0c20*/  LOP3.LUT R2, R2, 0xff, R3, 0xb8, !PT ;  /* 0x000000ff02027812 */ /* 0x008fca00078eb803 */
[----:B------:R5:W-:Y:S02]  /*0c30*/  STS [UR8+0x38], R2 ;  /* 0x00003802ff007988 */ /* 0x000be40008000808 */
.L_x_24:
[----:B------:R-:W-:Y:S05]  /*0c40*/  BSYNC.RELIABLE B1 ;  /* 0x0000000000017941 */ /* 0x000fea0003800100 */
.L_x_23:
[----:B------:R2:W-:Y:S02]  /*0c50*/  @!P3 STS [UR8+0x20], R12 ;  /* 0x0000200cff00b988 */ /* 0x0005e40008000808 */
.L_x_25:
[----:B------:R-:W-:Y:S05]  /*0c60*/  BSYNC.RECONVERGENT B2 ;  /* 0x0000000000027941 */ /* 0x000fea0003800200 */
.L_x_22:
[----:B------:R-:W-:Y:S05]  /*0c70*/  WARPSYNC.ALL ;  /* 0x0000000000007948 */ /* 0x000fea0003800000 */
[----:B------:R-:W-:Y:S01]  /*0c80*/  NOP ;  /* 0x0000000000007918 */ /* 0x000fe20000000000 */
[----:B------:R-:W2:Y:S01]  /*0c90*/  LDC R5, c[0x0][0x39c] ;  /* 0x0000e700ff057b82 */ /* 0x000ea20000000800 */
[----:B------:R-:W-:Y:S01]  /*0ca0*/  BSSY.RECONVERGENT B2, `(.L_x_26) ;  /* 0x0000010000027945 */ /* 0x000fe20003800200 */
[----:B--2---:R-:W-:-:S05]  /*0cb0*/  VIADD R5, R5, 0xffffffff ;  /* 0xffffffff05057836 */ /* 0x004fca0000000000 */
[----:B------:R2:W-:Y:S01]  /*0cc0*/  @!P3 STS [UR8+0x24], R5 ;  /* 0x00002405ff00b988 */ /* 0x0005e20008000808 */
[----:B------:R-:W-:Y:S05]  /*0cd0*/  @P3 BRA `(.L_x_27) ;  /* 0x0000000000303947 */ /* 0x000fea0003800000 */
[----:B------:R-:W2:Y:S01]  /*0ce0*/  LDS R3, [UR8+0x34] ;  /* 0x00003408ff037984 */ /* 0x000ea20008000800 */
[----:B----4-:R-:W4:Y:S03]  /*0cf0*/  LDC.64 R6, c[0x0][0x3b0] ;  /* 0x0000ec00ff067b82 */ /* 0x010f260000000a00 */
[----:B---3-5:R-:W3:Y:S01]  /*0d00*/  LDS R2, [UR8+0x1c] ;  /* 0x00001c08ff027984 */ /* 0x028ee20008000800 */
        /* <DEDUP_REMOVED lines=9> */
.L_x_27:
[----:B------:R-:W-:Y:S05]  /*0da0*/  BSYNC.RECONVERGENT B2 ;  /* 0x0000000000027941 */ /* 0x000fea0003800200 */
.L_x_26:
[----:B------:R-:W-:Y:S04]  /*0db0*/  BSSY.RECONVERGENT B3, `(.L_x_28) ;  /* 0x000001a000037945 */ /* 0x000fe80003800200 */
[----:B------:R-:W-:Y:S04]  /*0dc0*/  BSSY.RELIABLE B2, `(.L_x_29) ;  /* 0x0000015000027945 */ /* 0x000fe80003800100 */
[----:B------:R-:W-:Y:S05]  /*0dd0*/  @P3 BRA `(.L_x_30) ;  /* 0x0000000000203947 */ /* 0x000fea0003800000 */
[----:B---345:R-:W3:Y:S02]  /*0de0*/  LDS R2, [UR8+0x34] ;  /* 0x00003408ff027984 */ /* 0x038ee40008000800 */
[----:B---3--:R-:W-:-:S05]  /*0df0*/  LOP3.LUT R2, R2, 0x38, RZ, 0xb8, !PT ;  /* 0x0000003802027812 */ /* 0x008fca00078eb8ff */
[----:B------:R3:W-:Y:S01]  /*0e00*/  STS [UR8+0x34], R2 ;  /* 0x00003402ff007988 */ /* 0x0007e20008000808 */
[----:B------:R-:W-:Y:S05]  /*0e10*/  @P3 BRA `(.L_x_31) ;  /* 0x0000000000203947 */ /* 0x000fea0003800000 */
[----:B---3--:R-:W3:Y:S01]  /*0e20*/  LDS R2, [UR8+0x8] ;  /* 0x00000808ff027984 */ /* 0x008ee20008000800 */
[----:B------:R-:W-:-:S05]  /*0e30*/  IMAD.MOV.U32 R3, RZ, RZ, 0x780 ;  /* 0x00000780ff037424 */ /* 0x000fca00078e00ff */
[----:B---3--:R-:W-:-:S05]  /*0e40*/  LOP3.LUT R2, R2, 0x300, R3, 0xd8, !PT ;  /* 0x0000030002027812 */ /* 0x008fca00078ed803 */
[----:B------:R3:W-:Y:S02]  /*0e50*/  STS [UR8+0x8], R2 ;  /* 0x00000802ff007988 */ /* 0x0007e40008000808 */
.L_x_30:
[----:B------:R-:W-:Y:S05]  /*0e60*/  @P3 BRA `(.L_x_32) ;  /* 0x0000000000283947 */ /* 0x000fea0003800000 */
[----:B---345:R-:W3:Y:S02]  /*0e70*/  LDS R2, [UR8+0x8] ;  /* 0x00000808ff027984 */ /* 0x038ee40008000800 */
[----:B---3--:R-:W-:-:S05]  /*0e80*/  LOP3.LUT R2, R2, 0x1800, RZ, 0xb8, !PT ;  /* 0x0000180002027812 */ /* 0x008fca00078eb8ff */
[----:B------:R4:W-:Y:S02]  /*0e90*/  STS [UR8+0x8], R2 ;  /* 0x00000802ff007988 */ /* 0x0009e40008000808 */
.L_x_31:
[----:B------:R-:W-:Y:S05]  /*0ea0*/  @P3 BREAK.RELIABLE B2 ;  /* 0x0000000000023942 */ /* 0x000fea0003800100 */
[----:B------:R-:W-:Y:S05]  /*0eb0*/  @P3 BRA `(.L_x_33) ;  /* 0x0000000000243947 */ /* 0x000fea0003800000 */
[----:B---34-:R-:W3:Y:S01]  /*0ec0*/  LDS R2, [UR8+0x8] ;  /* 0x00000808ff027984 */ /* 0x018ee20008000800 */
[----:B------:R-:W-:-:S05]  /*0ed0*/  IMAD.MOV.U32 R3, RZ, RZ, 0x6000 ;  /* 0x00006000ff037424 */ /* 0x000fca00078e00ff */
[----:B---3--:R-:W-:-:S04]  /*0ee0*/  LOP3.LUT R2, R2, 0x6000, R3, 0xd8, !PT ;  /* 0x0000600002027812 */ /* 0x008fc800078ed803 */
[----:B------:R-:W-:-:S05]  /*0ef0*/  LOP3.LUT R2, R2, 0x400000, RZ, 0xb8, !PT ;  /* 0x0040000002027812 */ /* 0x000fca00078eb8ff */
[----:B------:R3:W-:Y:S02]  /*0f00*/  STS [UR8+0x8], R2 ;  /* 0x00000802ff007988 */ /* 0x0007e40008000808 */
.L_x_32:
[----:B------:R-:W-:Y:S05]  /*0f10*/  BSYNC.RELIABLE B2 ;  /* 0x0000000000027941 */ /* 0x000fea0003800100 */
.L_x_29:
[----:B---345:R-:W3:Y:S02]  /*0f20*/  @!P3 LDS R2, [UR8+0x8] ;  /* 0x00000808ff02b984 */ /* 0x038ee40008000800 */
[----:B---3--:R-:W-:-:S05]  /*0f30*/  @!P3 LOP3.LUT R2, R2, 0x8000, RZ, 0xb8, !PT ;  /* 0x000080000202b812 */ /* 0x008fca00078eb8ff */
[----:B------:R5:W-:Y:S02]  /*0f40*/  @!P3 STS [UR8+0x8], R2 ;  /* 0x00000802ff00b988 */ /* 0x000be40008000808 */
.L_x_33:
[----:B------:R-:W-:Y:S05]  /*0f50*/  BSYNC.RECONVERGENT B3 ;  /* 0x0000000000037941 */ /* 0x000fea0003800200 */
.L_x_28:
[----:B------:R-:W-:Y:S05]  /*0f60*/  WARPSYNC.ALL ;  /* 0x0000000000007948 */ /* 0x000fea0003800000 */
[----:B------:R-:W-:Y:S01]  /*0f70*/  NOP ;  /* 0x0000000000007918 */ /* 0x000fe20000000000 */
[----:B------:R-:W-:-:S04]  /*0f80*/  UIADD3 UR5, UPT, UPT, UR4, 0x80, URZ ;  /* 0x0000008004057890 */ /* 0x000fc8000fffe0ff */
[----:B------:R-:W-:-:S04]  /*0f90*/  UIADD3 UR26, UP0, UPT, UR5, UR20, URZ ;  /* 0x00000014051a7290 */ /* 0x000fc8000ff1e0ff */
[----:B------:R-:W-:Y:S01]  /*0fa0*/  ULEA.HI.X.SX32 UR27, UR5, UR21, 0x1, UP0 ;  /* 0x00000015051b7291 */ /* 0x000fe200080f0eff */
[----:B------:R-:W-:Y:S11]  /*0fb0*/  @P0 BRA `(.L_x_34) ;  /* 0x0000000000300947 */ /* 0x000ff60003800000 */
[----:B---345:R-:W3:Y:S01]  /*0fc0*/  S2R R2, SR_LANEID ;  /* 0x0000000000027919 */ /* 0x038ee20000000000 */
[----:B------:R-:W-:Y:S05]  /*0fd0*/  WARPSYNC.ALL ;  /* 0x0000000000007948 */ /* 0x000fea0003800000 */
[----:B------:R-:W-:Y:S01]  /*0fe0*/  NOP ;  /* 0x0000000000007918 */ /* 0x000fe20000000000 */
[----:B---3--:R-:W-:-:S05]  /*0ff0*/  IMAD.SHL.U32 R6, R2, 0x4, RZ ;  /* 0x0000000402067824 */ /* 0x008fca00078e00ff */
[----:B------:R-:W3:Y:S01]  /*1000*/  LDS R7, [R6+UR8] ;  /* 0x0000000806077984 */ /* 0x000ee20008000800 */
[----:B------:R-:W-:-:S05]  /*1010*/  IADD3 R2, P1, PT, R6, UR26, RZ ;  /* 0x0000001a06027c10 */ /* 0x000fca000ff3e0ff */
[----:B------:R-:W-:-:S05]  /*1020*/  IMAD.X R3, RZ, RZ, UR27, P1 ;  /* 0x0000001bff037e24 */ /* 0x000fca00088e06ff */
[----:B---3--:R3:W4:Y:S01]  /*1030*/  ATOMG.E.EXCH.STRONG.GPU PT, RZ, [R2], R7 ;  /* 0x0000000702ff73a8 */ /* 0x00872200041ee100 */
[----:B------:R-:W-:-:S04]  /*1040*/  DEPBAR {5,4,3,2,1,0} ;  /* 0x0000003f0000791a */ /* 0x000fc80000000000 */
[----:B------:R-:W5:Y:S02]  /*1050*/  CCTL.E.C.LDCU.IV.DEEP [UR26] ;  /* 0x000000001a007540 */ /* 0x000f640009c08000 */
[----:B-----5:R3:W-:Y:S01]  /*1060*/  UTMACCTL.IV [UR26] ;  /* 0x000000001a0079b9 */ /* 0x0207e20008000000 */
[----:B------:R-:W-:Y:S01]  /*1070*/  NOP ;  /* 0x0000000000007918 */ /* 0x000fe20000000000 */
.L_x_34:
[----:B------:R-:W-:Y:S05]  /*1080*/  @P0 BRA `(.L_x_35) ;  /* 0x00000000000c0947 */ /* 0x000fea0003800000 */
[----:B------:R0:W-:Y:S01]  /*1090*/  UTMACMDFLUSH ;  /* 0x00000000000079b7 */ /* 0x0001e20000000000 */
[----:B------:R-:W-:Y:S05]  /*10a0*/  @P0 BRA `(.L_x_35) ;  /* 0x0000000000040947 */ /* 0x000fea0003800000 */
[----:B------:R-:W-:-:S04]  /*10b0*/  DEPBAR.LE SB0, 0x0 ;  /* 0x000080000000791a */ /* 0x000fc80000000000 */
.L_x_35:
[----:B------:R-:W-:Y:S05]  /*10c0*/  WARPSYNC.ALL ;  /* 0x0000000000007948 */ /* 0x000fea0003800000 */
[----:B------:R-:W-:Y:S01]  /*10d0*/  NOP ;  /* 0x0000000000007918 */ /* 0x000fe20000000000 */
[----:B----4-:R-:W-:Y:S06]  /*10e0*/  BAR.SYNC.DEFER_BLOCKING 0x0 ;  /* 0x0000000000007b1d */ /* 0x010fec0000010000 */
[----:B------:R-:W-:Y:S02]  /*10f0*/  BSSY.RECONVERGENT B3, `(.L_x_36) ;  /* 0x000000b000037945 */ /* 0x000fe40003800200 */
[----:B------:R-:W-:Y:S06]  /*1100*/  BAR.SYNC.DEFER_BLOCKING 0x0 ;  /* 0x0000000000007b1d */ /* 0x000fec0000010000 */
[----:B------:R4:W-:Y:S01]  /*1110*/  @!P0 STS [R11], RZ ;  /* 0x000000ff0b008388 */ /* 0x0009e20000000800 */
[----:B------:R-:W-:Y:S01]  /*1120*/  NOP ;  /* 0x0000000000007918 */ /* 0x000fe20000000000 */
[----:B------:R-:W-:Y:S05]  /*1130*/  @P3 BRA `(.L_x_37) ;  /* 0x0000000000183947 */ /* 0x000fea0003800000 */
[----:B---3-5:R-:W3:Y:S01]  /*1140*/  LDS R2, [UR8+0x8] ;  /* 0x00000808ff027984 */ /* 0x028ee20008000800 */
[----:B------:R-:W5:Y:S01]  /*1150*/  LDC.64 R6, c[0x0][0x390] ;  /* 0x0000e400ff067b82 */ /* 0x000f620000000a00 */
[----:B------:R-:W-:Y:S02]  /*1160*/  IMAD.MOV.U32 R3, RZ, RZ, 0x70 ;  /* 0x00000070ff037424 */ /* 0x000fe400078e00ff */
[----:B-----5:R5:W-:Y:S03]  /*1170*/  STS.64 [UR8], R6 ;  /* 0x00000006ff007988 */ /* 0x020be60008000a08 */
[----:B---3--:R-:W-:-:S05]  /*1180*/  LOP3.LUT R2, R2, 0x10, R3, 0xd8, !PT ;  /* 0x0000001002027812 */ /* 0x008fca00078ed803 */
[----:B------:R5:W-:Y:S02]  /*1190*/  STS [UR8+0x8], R2 ;  /* 0x00000802ff007988 */ /* 0x000be40008000808 */
.L_x_37:
[----:B---3--:R-:W-:Y:S05]  /*11a0*/  BSYNC.RECONVERGENT B3 ;  /* 0x0000000000037941 */ /* 0x008fea0003800200 */
.L_x_36:
[----:B------:R-:W-:Y:S04]  /*11b0*/  BSSY.RECONVERGENT B4, `(.L_x_38) ;  /* 0x0000011000047945 */ /* 0x000fe80003800200 */
[----:B------:R-:W-:Y:S04]  /*11c0*/  BSSY.RELIABLE B3, `(.L_x_39) ;  /* 0x000000e000037945 */ /* 0x000fe80003800100 */
[----:B------:R-:W-:Y:S05]  /*11d0*/  @P3 BRA `(.L_x_40) ;  /* 0x0000000000243947 */ /* 0x000fea0003800000 */
[----:B-----5:R-:W3:Y:S01]  /*11e0*/  LDS R2, [UR8+0x34] ;  /* 0x00003408ff027984 */ /* 0x020ee20008000800 */
[----:B------:R-:W-:-:S05]  /*11f0*/  IMAD.MOV.U32 R3, RZ, RZ, 0x3f000000 ;  /* 0x3f000000ff037424 */ /* 0x000fca00078e00ff */
[----:B---3--:R-:W-:-:S05]  /*1200*/  LOP3.LUT R2, R2, 0xff000000, R3, 0xb8, !PT ;  /* 0xff00000002027812 */ /* 0x008fca00078eb803 */
[----:B------:R3:W-:Y:S01]  /*1210*/  STS [UR8+0x34], R2 ;  /* 0x00003402ff007988 */ /* 0x0007e20008000808 */
[----:B------:R-:W-:Y:S05]  /*1220*/  @P3 BRA `(.L_x_41) ;  /* 0x00000000001c3947 */ /* 0x000fea0003800000 */
[----:B---3--:R-:W3:Y:S01]  /*1230*/  LDS R2, [UR8+0x38] ;  /* 0x00003808ff027984 */ /* 0x008ee20008000800 */
[----:B------:R-:W-:-:S05]  /*1240*/  IMAD.MOV.U32 R3, RZ, RZ, 0x3f ;  /* 0x0000003fff037424 */ /* 0x000fca00078e00ff */
[----:B---3--:R-:W-:-:S05]  /*1250*/  LOP3.LUT R2, R2, 0xff, R3, 0xb8, !PT ;  /* 0x000000ff02027812 */ /* 0x008fca00078eb803 */
[----:B------:R3:W-:Y:S02]  /*1260*/  STS [UR8+0x38], R2 ;  /* 0x00003802ff007988 */ /* 0x0007e40008000808 */
.L_x_40:
[----:B------:R-:W-:Y:S05]  /*1270*/  @P3 BREAK.RELIABLE B3 ;  /* 0x0000000000033942 */ /* 0x000fea0003800100 */
[----:B------:R-:W-:Y:S05]  /*1280*/  @P3 BRA `(.L_x_42) ;  /* 0x00000000000c3947 */ /* 0x000fea0003800000 */
[----:B------:R2:W-:Y:S02]  /*1290*/  STS [UR8+0x20], R5 ;  /* 0x00002005ff007988 */ /* 0x0005e40008000808 */
.L_x_41:
[----:B------:R-:W-:Y:S05]  /*12a0*/  BSYNC.RELIABLE B3 ;  /* 0x0000000000037941 */ /* 0x000fea0003800100 */
.L_x_39:
[----:B------:R2:W-:Y:S02]  /*12b0*/  @!P3 STS [UR8+0x24], R4 ;  /* 0x00002404ff00b988 */ /* 0x0005e40008000808 */
.L_x_42:
[----:B------:R-:W-:Y:S05]  /*12c0*/  BSYNC.RECONVERGENT B4 ;  /* 0x0000000000047941 */ /* 0x000fea0003800200 */
.L_x_38:
[----:B------:R-:W-:Y:S05]  /*12d0*/  WARPSYNC.ALL ;  /* 0x0000000000007948 */ /* 0x000fea0003800000 */
[----:B------:R-:W-:Y:S01]  /*12e0*/  NOP ;  /* 0x0000000000007918 */ /* 0x000fe20000000000 */
[----:B------:R-:W-:Y:S04]  /*12f0*/  BSSY.RECONVERGENT B4, `(.L_x_43) ;  /* 0x000000e000047945 */ /* 0x000fe80003800200 */
[----:B------:R-:W-:Y:S05]  /*1300*/  @P3 BRA `(.L_x_44) ;  /* 0x0000000000303947 */ /* 0x000fea0003800000 */
[----:B------:R-:W2:Y:S02]  /*1310*/  LDS R3, [UR8+0x34] ;  /* 0x00003408ff037984 */ /* 0x000ea40008000800 */
[----:B--2---:R-:W2:Y:S02]  /*1320*/  LDC.64 R4, c[0x0][0x3b8] ;  /* 0x0000ee00ff047b82 */ /* 0x004ea40000000a00 */
[----:B---3-5:R-:W3:Y:S01]  /*1330*/  LDS R2, [UR8+0x1c] ;  /* 0x00001c08ff027984 */ /* 0x028ee20008000800 */
[C---:B--2---:R-:W-:Y:S01]  /*1340*/  SHF.L.U64.HI R5, R4.reuse, 0x1, R5 ;  /* 0x0000000104057819 */ /* 0x044fe20000010205 */
[----:B------:R-:W-:-:S03]  /*1350*/  IMAD.SHL.U32 R4, R4, 0x2, RZ ;  /* 0x0000000204047824 */ /* 0x000fc600078e00ff */
[--C-:B------:R-:W-:Y:S02]  /*1360*/  SHF.R.U32.HI R7, RZ, 0x4, R5.reuse ;  /* 0x00000004ff077819 */ /* 0x100fe40000011605 */
[----:B------:R-:W-:-:S05]  /*1370*/  SHF.R.U64 R4, R4, 0x4, R5 ;  /* 0x0000000404047819 */ /* 0x000fca0000001205 */
[----:B------:R2:W-:Y:S01]  /*1380*/  STS [UR8+0xc], R4 ;  /* 0x00000c04ff007988 */ /* 0x0005e20008000808 */
[----:B------:R-:W-:Y:S02]  /*1390*/  LOP3.LUT R3, R3, 0x7, RZ, 0xb8, !PT ;  /* 0x0000000703037812 */ /* 0x000fe400078eb8ff */
[----:B---3--:R-:W-:-:S03]  /*13a0*/  LOP3.LUT R2, R2, 0xf, R7, 0xb8, !PT ;  /* 0x0000000f02027812 */ /* 0x008fc600078eb807 */
[----:B------:R2:W-:Y:S04]  /*13b0*/  STS [UR8+0x34], R3 ;  /* 0x00003403ff007988 */ /* 0x0005e80008000808 */
[----:B------:R2:W-:Y:S02]  /*13c0*/  STS [UR8+0x1c], R2 ;  /* 0x00001c02ff007988 */ /* 0x0005e40008000808 */
.L_x_44:
[----:B------:R-:W-:Y:S05]  /*13d0*/  BSYNC.RECONVERGENT B4 ;  /* 0x0000000000047941 */ /* 0x000fea0003800200 */
.L_x_43:
[----:B------:R-:W-:Y:S04]  /*13e0*/  BSSY.RECONVERGENT B5, `(.L_x_45) ;  /* 0x000001a000057945 */ /* 0x000fe80003800200 */
[----:B------:R-:W-:Y:S04]  /*13f0*/  BSSY.RELIABLE B4, `(.L_x_46) ;  /* 0x0000015000047945 */ /* 0x000fe80003800100 */
[----:B------:R-:W-:Y:S05]  /*1400*/  @P3 BRA `(.L_x_47) ;  /* 0x0000000000203947 */ /* 0x000fea0003800000 */
[----:B--23-5:R-:W2:Y:S02]  /*1410*/  LDS R2, [UR8+0x34] ;  /* 0x00003408ff027984 */ /* 0x02cea40008000800 */
[----:B--2---:R-:W-:-:S05]  /*1420*/  LOP3.LUT R2, R2, 0x38, RZ, 0xb8, !PT ;  /* 0x0000003802027812 */ /* 0x004fca00078eb8ff */
[----:B------:R2:W-:Y:S01]  /*1430*/  STS [UR8+0x34], R2 ;  /* 0x00003402ff007988 */ /* 0x0005e20008000808 */
[----:B------:R-:W-:Y:S05]  /*1440*/  @P3 BRA `(.L_x_48) ;  /* 0x0000000000203947 */ /* 0x000fea0003800000 */
[----:B--2---:R-:W2:Y:S01]  /*1450*/  LDS R2, [UR8+0x8] ;  /* 0x00000808ff027984 */ /* 0x004ea20008000800 */
[----:B------:R-:W-:-:S05]  /*1460*/  IMAD.MOV.U32 R3, RZ, RZ, 0x780 ;  /* 0x00000780ff037424 */ /* 0x000fca00078e00ff */
[----:B--2---:R-:W-:-:S05]  /*1470*/  LOP3.LUT R2, R2, 0x300, R3, 0xd8, !PT ;  /* 0x0000030002027812 */ /* 0x004fca00078ed803 */
[----:B------:R2:W-:Y:S02]  /*1480*/  STS [UR8+0x8], R2 ;  /* 0x00000802ff007988 */ /* 0x0005e40008000808 */
.L_x_47:
[----:B------:R-:W-:Y:S05]  /*1490*/  @P3 BRA `(.L_x_49) ;  /* 0x0000000000283947 */ /* 0x000fea0003800000 */
[----:B--23-5:R-:W2:Y:S02]  /*14a0*/  LDS R2, [UR8+0x8] ;  /* 0x00000808ff027984 */ /* 0x02cea40008000800 */
[----:B--2---:R-:W-:-:S05]  /*14b0*/  LOP3.LUT R2, R2, 0x1800, RZ, 0xb8, !PT ;  /* 0x0000180002027812 */ /* 0x004fca00078eb8ff */
[----:B------:R3:W-:Y:S02]  /*14c0*/  STS [UR8+0x8], R2 ;  /* 0x00000802ff007988 */ /* 0x0007e40008000808 */
.L_x_48:
[----:B------:R-:W-:Y:S05]  /*14d0*/  @P3 BREAK.RELIABLE B4 ;  /* 0x0000000000043942 */ /* 0x000fea0003800100 */
[----:B------:R-:W-:Y:S05]  /*14e0*/  @P3 BRA `(.L_x_50) ;  /* 0x0000000000243947 */ /* 0x000fea0003800000 */
[----:B--23--:R-:W2:Y:S01]  /*14f0*/  LDS R2, [UR8+0x8] ;  /* 0x00000808ff027984 */ /* 0x00cea20008000800 */
[----:B------:R-:W-:-:S05]  /*1500*/  IMAD.MOV.U32 R3, RZ, RZ, 0x6000 ;  /* 0x00006000ff037424 */ /* 0x000fca00078e00ff */
[----:B--2---:R-:W-:-:S04]  /*1510*/  LOP3.LUT R2, R2, 0x6000, R3, 0xd8, !PT ;  /* 0x0000600002027812 */ /* 0x004fc800078ed803 */
[----:B------:R-:W-:-:S05]  /*1520*/  LOP3.LUT R2, R2, 0x400000, RZ, 0xb8, !PT ;  /* 0x0040000002027812 */ /* 0x000fca00078eb8ff */
[----:B------:R2:W-:Y:S02]  /*1530*/  STS [UR8+0x8], R2 ;  /* 0x00000802ff007988 */ /* 0x0005e40008000808 */
.L_x_49:
[----:B------:R-:W-:Y:S05]  /*1540*/  BSYNC.RELIABLE B4 ;  /* 0x0000000000047941 */ /* 0x000fea0003800100 */
.L_x_46:
[----:B--23-5:R-:W2:Y:S02]  /*1550*/  @!P3 LDS R2, [UR8+0x8] ;  /* 0x00000808ff02b984 */ /* 0x02cea40008000800 */
[----:B--2---:R-:W-:-:S05]  /*1560*/  @!P3 LOP3.LUT R2, R2, 0x8000, RZ, 0xb8, !PT ;  /* 0x000080000202b812 */ /* 0x004fca00078eb8ff */
[----:B------:R5:W-:Y:S02]  /*1570*/  @!P3 STS [UR8+0x8], R2 ;  /* 0x00000802ff00b988 */ /* 0x000be40008000808 */
.L_x_50:
[----:B------:R-:W-:Y:S05]  /*1580*/  BSYNC.RECONVERGENT B5 ;  /* 0x0000000000057941 */ /* 0x000fea0003800200 */
.L_x_45:
[----:B------:R-:W-:Y:S05]  /*1590*/  WARPSYNC.ALL ;  /* 0x0000000000007948 */ /* 0x000fea0003800000 */
[----:B------:R-:W-:Y:S01]  /*15a0*/  NOP ;  /* 0x0000000000007918 */ /* 0x000fe20000000000 */
[----:B------:R-:W-:-:S04]  /*15b0*/  UIADD3 UR4, UPT, UPT, UR4, 0x100, URZ ;  /* 0x0000010004047890 */ /* 0x000fc8000fffe0ff */
[----:B------:R-:W-:-:S04]  /*15c0*/  UIADD3 UR20, UP0, UPT, UR4, UR20, URZ ;  /* 0x0000001404147290 */ /* 0x000fc8000ff1e0ff */
[----:B------:R-:W-:Y:S01]  /*15d0*/  ULEA.HI.X.SX32 UR21, UR4, UR21, 0x1, UP0 ;  /* 0x0000001504157291 */ /* 0x000fe200080f0eff */
[----:B------:R-:W-:Y:S11]  /*15e0*/  @P0 BRA `(.L_x_51) ;  /* 0x0000000000300947 */ /* 0x000ff60003800000 */
[----:B--23-5:R-:W2:Y:S01]  /*15f0*/  S2R R2, SR_LANEID ;  /* 0x0000000000027919 */ /* 0x02cea20000000000 */
[----:B------:R-:W-:Y:S05]  /*1600*/  WARPSYNC.ALL ;  /* 0x0000000000007948 */ /* 0x000fea0003800000 */
[----:B------:R-:W-:Y:S01]  /*1610*/  NOP ;  /* 0x0000000000007918 */ /* 0x000fe20000000000 */
[----:B--2---:R-:W-:-:S05]  /*1620*/  IMAD.SHL.U32 R4, R2, 0x4, RZ ;  /* 0x0000000402047824 */ /* 0x004fca00078e00ff */
[----:B------:R-:W2:Y:S01]  /*1630*/  LDS R5, [R4+UR8] ;  /* 0x0000000804057984 */ /* 0x000ea20008000800 */
[----:B------:R-:W-:-:S05]  /*1640*/  IADD3 R2, P1, PT, R4, UR20, RZ ;  /* 0x0000001404027c10 */ /* 0x000fca000ff3e0ff */
[----:B------:R-:W-:-:S05]  /*1650*/  IMAD.X R3, RZ, RZ, UR21, P1 ;  /* 0x00000015ff037e24 */ /* 0x000fca00088e06ff */
[----:B--2---:R2:W3:Y:S01]  /*1660*/  ATOMG.E.EXCH.STRONG.GPU PT, RZ, [R2], R5 ;  /* 0x0000000502ff73a8 */ /* 0x0044e200041ee100 */
[----:B------:R-:W-:-:S04]  /*1670*/  DEPBAR {5,4,3,2,1,0} ;  /* 0x0000003f0000791a */ /* 0x000fc80000000000 */
[----:B------:R-:W5:Y:S02]  /*1680*/  CCTL.E.C.LDCU.IV.DEEP [UR20] ;  /* 0x0000000014007540 */ /* 0x000f640009c08000 */
[----:B-----5:R2:W-:Y:S01]  /*1690*/  UTMACCTL.IV [UR20] ;  /* 0x00000000140079b9 */ /* 0x0205e20008000000 */
[----:B------:R-:W-:Y:S01]  /*16a0*/  NOP ;  /* 0x0000000000007918 */ /* 0x000fe20000000000 */
.L_x_51:
[----:B------:R-:W-:Y:S05]  /*16b0*/  @P0 BRA `(.L_x_52) ;  /* 0x00000000000c0947 */ /* 0x000fea0003800000 */
[----:B------:R0:W-:Y:S01]  /*16c0*/  UTMACMDFLUSH ;  /* 0x00000000000079b7 */ /* 0x0001e20000000000 */
[----:B------:R-:W-:Y:S05]  /*16d0*/  @P0 BRA `(.L_x_52) ;  /* 0x0000000000040947 */ /* 0x000fea0003800000 */
[----:B------:R-:W-:-:S04]  /*16e0*/  DEPBAR.LE SB0, 0x0 ;  /* 0x000080000000791a */ /* 0x000fc80000000000 */
.L_x_52:
[----:B------:R-:W-:Y:S05]  /*16f0*/  WARPSYNC.ALL ;  /* 0x0000000000007948 */ /* 0x000fea0003800000 */
[----:B------:R-:W-:Y:S01]  /*1700*/  NOP ;  /* 0x0000000000007918 */ /* 0x000fe20000000000 */
[----:B---3--:R-:W-:Y:S01]  /*1710*/  BAR.SYNC.DEFER_BLOCKING 0x0 ;  /* 0x0000000000007b1d */ /* 0x008fe20000010000 */
[----:B--2--5:R-:W-:Y:S01]  /*1720*/  SHF.R.U32.HI R2, RZ, 0x5, R0 ;  /* 0x00000005ff027819 */ /* 0x024fe20000011600 */
[----:B------:R-:W-:-:S03]  /*1730*/  USHF.L.U32 UR15, UR15, 0x8, URZ ;  /* 0x000000080f0f7899 */ /* 0x000fc600080006ff */
[----:B------:R-:W-:Y:S01]  /*1740*/  R2UR UR22, R2 ;  /* 0x00000000021672ca */ /* 0x000fe200000e0000 */
[----:B------:R-:W-:Y:S01]  /*1750*/  VOTEU.ALL UP0, P3 ;  /* 0x0000000000ff7886 */ /* 0x000fe20001800000 */
[----:B------:R-:W-:Y:S01]  /*1760*/  UMOV UR4, 0x1 ;  /* 0x0000000100047882 */ /* 0x000fe20000000000 */
[----:B------:R-:W-:Y:S01]  /*1770*/  VOTEU.ALL UP1, P3 ;  /* 0x0000000000ff7886 */ /* 0x000fe20001820000 */
[----:B------:R-:W-:Y:S02]  /*1780*/  BSSY.RECONVERGENT B5, `(.L_x_53) ;  /* 0x0000018000057945 */ /* 0x000fe40003800200 */
[----:B------:R-:W-:-:S04]  /*1790*/  @!UP0 UIADD3 UR10, UPT, UPT, -UR4, 0x100000, URZ ;  /* 0x00100000040a8890 */ /* 0x000fc8000fffe1ff */
[----:B------:R-:W-:Y:S02]  /*17a0*/  @!UP0 USHF.L.U32 UR11, UR10, 0xb, URZ ;  /* 0x0000000b0a0b8899 */ /* 0x000fe400080006ff */
[----:B------:R-:W-:Y:S02]  /*17b0*/  @!UP0 USHF.L.U32 UR10, UR10, 0x1, URZ ;  /* 0x000000010a0a8899 */ /* 0x000fe400080006ff */
[----:B------:R-:W-:-:S04]  /*17c0*/  @!UP0 UIADD3 UR4, UPT, UPT, -UR4, 0x100000, URZ ;  /* 0x0010000004048890 */ /* 0x000fc8000fffe1ff */
[----:B------:R-:W-:Y:S02]  /*17d0*/  @!UP0 USHF.L.U32 UR5, UR4, 0xb, URZ ;  /* 0x0000000b04058899 */ /* 0x000fe400080006ff */
[----:B------:R-:W-:Y:S01]  /*17e0*/  @!UP0 USHF.L.U32 UR4, UR4, 0x1, URZ ;  /* 0x0000000104048899 */ /* 0x000fe200080006ff */
[----:B------:R-:W-:Y:S01]  /*17f0*/  VOTEU.ALL UP0, P3 ;  /* 0x0000000000ff7886 */ /* 0x000fe20001800000 */
[----:B------:R-:W2:Y:S04]  /*1800*/  FENCE.VIEW.ASYNC.S ;  /* 0x00000000000073c6 */ /* 0x000ea80000000000 */
[----:B--2---:R2:W3:Y:S06]  /*1810*/  @!UP0 SYNCS.EXCH.64 URZ, [UR8+0x28000], UR10 ;  /* 0x0280000a08ff85b2 */ /* 0x0044ec0008000100 */
[----:B------:R2:W3:Y:S02]  /*1820*/  @!UP1 SYNCS.EXCH.64 URZ, [UR8+0x28020], UR4 ;  /* 0x0280200408ff95b2 */ /* 0x0004e40008000100 */
[----:B---3--:R-:W-:Y:S06]  /*1830*/  BAR.SYNC.DEFER_BLOCKING 0x0 ;  /* 0x0000000000007b1d */ /* 0x008fec0000010000 */
[----:B------:R-:W-:Y:S05]  /*1840*/  @P3 BRA `(.L_x_54) ;  /* 0x00000000002c3947 */ /* 0x000fea0003800000 */
[----:B--2---:R-:W-:Y:S02]  /*1850*/  UMOV UR4, 0x1 ;  /* 0x0000000100047882 */ /* 0x004fe40000000000 */
[----:B------:R-:W-:-:S04]  /*1860*/  UIADD3 UR10, UPT, UPT, -UR4, 0x100000, URZ ;  /* 0x00100000040a7890 */ /* 0x000fc8000fffe1ff */
[----:B------:R-:W-:Y:S02]  /*1870*/  USHF.L.U32 UR11, UR10, 0xb, URZ ;  /* 0x0000000b0a0b7899 */ /* 0x000fe400080006ff */
[----:B------:R-:W-:Y:S02]  /*1880*/  USHF.L.U32 UR10, UR10, 0x1, URZ ;  /* 0x000000010a0a7899 */ /* 0x000fe400080006ff */
[----:B------:R-:W-:-:S04]  /*1890*/  UIADD3 UR4, UPT, UPT, -UR4, 0x100000, URZ ;  /* 0x0010000004047890 */ /* 0x000fc8000fffe1ff */
[----:B------:R-:W-:Y:S02]  /*18a0*/  USHF.L.U32 UR5, UR4, 0xb, URZ ;  /* 0x0000000b04057899 */ /* 0x000fe400080006ff */
[----:B------:R-:W-:Y:S01]  /*18b0*/  USHF.L.U32 UR4, UR4, 0x1, URZ ;  /* 0x0000000104047899 */ /* 0x000fe200080006ff */
[----:B------:R-:W2:Y:S03]  /*18c0*/  FENCE.VIEW.ASYNC.S ;  /* 0x00000000000073c6 */ /* 0x000ea60000000000 */
[----:B--2---:R3:W5:Y:S08]  /*18d0*/  SYNCS.EXCH.64 URZ, [UR8+0x28008], UR10 ;  /* 0x0280080a08ff75b2 */ /* 0x0047700008000100 */
[----:B------:R3:W2:Y:S02]  /*18e0*/  SYNCS.EXCH.64 URZ, [UR8+0x28028], UR4 ;  /* 0x0280280408ff75b2 */ /* 0x0006a40008000100 */
[----:B---3--:R-:W-:Y:S01]  /*18f0*/  NOP ;  /* 0x0000000000007918 */ /* 0x008fe20000000000 */
.L_x_54:
[----:B--2---:R-:W-:Y:S05]  /*1900*/  BSYNC.RECONVERGENT B5 ;  /* 0x0000000000057941 */ /* 0x004fea0003800200 */
.L_x_53:
[----:B-----5:R-:W-:Y:S06]  /*1910*/  BAR.SYNC.DEFER_BLOCKING 0x0 ;  /* 0x0000000000007b1d */ /* 0x020fec0000010000 */
[----:B------:R-:W-:Y:S04]  /*1920*/  BSSY.RECONVERGENT B5, `(.L_x_55) ;  /* 0x000000d000057945 */ /* 0x000fe80003800200 */
[----:B------:R-:W-:Y:S05]  /*1930*/  @P3 BRA `(.L_x_56) ;  /* 0x00000000002c3947 */ /* 0x000fea0003800000 */
[----:B------:R-:W-:Y:S02]  /*1940*/  UMOV UR4, 0x1 ;  /* 0x0000000100047882 */ /* 0x000fe40000000000 */
[----:B------:R-:W-:-:S04]  /*1950*/  UIADD3 UR10, UPT, UPT, -UR4, 0x100000, URZ ;  /* 0x00100000040a7890 */ /* 0x000fc8000fffe1ff */
[----:B------:R-:W-:Y:S02]  /*1960*/  USHF.L.U32 UR11, UR10, 0xb, URZ ;  /* 0x0000000b0a0b7899 */ /* 0x000fe400080006ff */
[----:B------:R-:W-:Y:S02]  /*1970*/  USHF.L.U32 UR10, UR10, 0x1, URZ ;  /* 0x000000010a0a7899 */ /* 0x000fe400080006ff */
[----:B------:R-:W-:-:S04]  /*1980*/  UIADD3 UR4, UPT, UPT, -UR4, 0x100000, URZ ;  /* 0x0010000004047890 */ /* 0x000fc8000fffe1ff */
[----:B------:R-:W-:Y:S02]  /*1990*/  USHF.L.U32 UR5, UR4, 0xb, URZ ;  /* 0x0000000b04057899 */ /* 0x000fe400080006ff */
[----:B------:R-:W-:Y:S01]  /*19a0*/  USHF.L.U32 UR4, UR4, 0x1, URZ ;  /* 0x0000000104047899 */ /* 0x000fe200080006ff */
[----:B------:R-:W2:Y:S03]  /*19b0*/  FENCE.VIEW.ASYNC.S ;  /* 0x00000000000073c6 */ /* 0x000ea60000000000 */
[----:B--2---:R2:W3:Y:S08]  /*19c0*/  SYNCS.EXCH.64 URZ, [UR8+0x28010], UR10 ;  /* 0x0280100a08ff75b2 */ /* 0x0044f00008000100 */
[----:B------:R2:W5:Y:S01]  /*19d0*/  SYNCS.EXCH.64 URZ, [UR8+0x28030], UR4 ;  /* 0x0280300408ff75b2 */ /* 0x0005620008000100 */
[----:B------:R-:W-:Y:S01]  /*19e0*/  NOP ;  /* 0x0000000000007918 */ /* 0x000fe20000000000 */
.L_x_56:
[----:B--2---:R-:W-:Y:S05]  /*19f0*/  BSYNC.RECONVERGENT B5 ;  /* 0x0000000000057941 */ /* 0x004fea0003800200 */
.L_x_55:
[----:B---3-5:R-:W-:Y:S01]  /*1a00*/  BAR.SYNC.DEFER_BLOCKING 0x0 ;  /* 0x0000000000007b1d */ /* 0x028fe20000010000 */
[----:B------:R-:W-:Y:S01]  /*1a10*/  UIADD3 UR12, UPT, UPT, UR8, 0x28020, URZ ;  /* 0x00028020080c7890 */ /* 0x000fe2000fffe0ff */
[----:B------:R-:W-:Y:S01]  /*1a20*/  ISETP.GE.AND P0, PT, R13, 0x1, PT ;  /* 0x000000010d00780c */ /* 0x000fe20003f06270 */
[----:B------:R-:W-:-:S03]  /*1a30*/  USHF.L.U32 UR19, UR7, 0x6, URZ ;  /* 0x0000000607137899 */ /* 0x000fc600080006ff */
        /* <DEDUP_REMOVED lines=13> */
.L_x_58:
[----:B--2---:R-:W-:Y:S05]  /*1b10*/  BSYNC.RECONVERGENT B5 ;  /* 0x0000000000057941 */ /* 0x004fea0003800200 */
.L_x_57:
[----:B------:R-:W-:Y:S05]  /*1b20*/  @!P0 BRA `(.L_x_59) ;  /* 0x0000000800748947 */ /* 0x000fea0003800000 */
[----:B---3-5:R-:W-:Y:S01]  /*1b30*/  BAR.SYNC.DEFER_BLOCKING 0x0 ;  /* 0x0000000000007b1d */ /* 0x028fe20000010000 */
[----:B------:R-:W-:Y:S01]  /*1b40*/  ELECT P1, URZ, PT ;  /* 0x0000000000ff782f */ /* 0x000fe20003820000 */
[----:B------:R-:W-:Y:S01]  /*1b50*/  @!P3 IMAD.MOV.U32 R2, RZ, RZ, 0xa000 ;  /* 0x0000a000ff02b424 */ /* 0x000fe200078e00ff */
[----:B------:R-:W-:Y:S02]  /*1b60*/  UIADD3 UR16, UPT, UPT, UR8, 0x20000, URZ ;  /* 0x0002000008107890 */ /* 0x000fe4000fffe0ff */
[----:B------:R-:W-:Y:S02]  /*1b70*/  ISETP.LT.U32.AND P1, PT, R10, 0x20, P1 ;  /* 0x000000200a00780c */ /* 0x000fe40000f21070 */
[----:B------:R-:W-:Y:S01]  /*1b80*/  ELECT P0, URZ, PT ;  /* 0x0000000000ff782f */ /* 0x000fe20003800000 */
[----:B------:R-:W-:-:S03]  /*1b90*/  UMOV UR11, UR15 ;  /* 0x0000000f000b7c82 */ /* 0x000fc60008000000 */
[----:B------:R-:W-:-:S07]  /*1ba0*/  ISETP.LT.U32.AND P0, PT, R10, 0x20, P0 ;  /* 0x000000200a00780c */ /* 0x000fce0000701070 */
[----:B------:R-:W-:Y:S01]  /*1bb0*/  VOTEU.ANY UP0, P1 ;  /* 0x0000000000ff7886 */ /* 0x000fe20000800100 */
[----:B------:R-:W-:-:S04]  /*1bc0*/  VOTEU.ANY UP2, P1 ;  /* 0x0000000000ff7886 */ /* 0x000fc80000840100 */
[----:B------:R-:W-:Y:S02]  /*1bd0*/  @UP0 UIADD3 UR17, UPT, UPT, UR8, 0x28000, URZ ;  /* 0x0002800008110890 */ /* 0x000fe4000fffe0ff */
[----:B------:R2:W-:Y:S01]  /*1be0*/  @!P3 SYNCS.ARRIVE.TRANS64 RZ, [UR8+0x28000], R2 ;  /* 0x02800002ffffb9a7 */ /* 0x0005e20008000008 */
[----:B------:R-:W-:Y:S01]  /*1bf0*/  @UP0 UMOV UR18, URZ ;  /* 0x000000ff00120c82 */ /* 0x000fe20008000000 */
[----:B------:R-:W-:Y:S01]  /*1c00*/  BAR.SYNC.DEFER_BLOCKING 0x0 ;  /* 0x0000000000007b1d */ /* 0x000fe20000010000 */
[----:B------:R-:W-:-:S05]  /*1c10*/  UISETP.NE.U32.AND UP0, UPT, UR22, URZ, UPT ;  /* 0x000000ff1600728c */ /* 0x000fca000bf05070 */
[----:B------:R-:W-:Y:S01]  /*1c20*/  VOTEU.ANY UP1, P0 ;  /* 0x0000000000ff7886 */ /* 0x000fe20000020100 */
[----:B------:R-:W-:-:S04]  /*1c30*/  VOTEU.ANY UP3, P0 ;  /* 0x0000000000ff7886 */ /* 0x000fc80000060100 */
[----:B------:R-:W-:Y:S01]  /*1c40*/  @UP1 UIADD3 UR9, UPT, UPT, UR8, 0x28000, URZ ;  /* 0x0002800008091890 */ /* 0x000fe2000fffe0ff */
[----:B------:R-:W-:Y:S01]  /*1c50*/  @UP1 UMOV UR10, URZ ;  /* 0x000000ff000a1c82 */ /* 0x000fe20008000000 */
[----:B------:R2:W-:Y:S01]  /*1c60*/  @UP2 UTMALDG.2D [UR16], [UR24] ;  /* 0x00000010180025b4 */ /* 0x0005e20008008000 */
[----:B------:R3:W-:Y:S06]  /*1c70*/  MEMBAR.ALL.CTA ;  /* 0x0000000000007992 */ /* 0x0007ec0000008000 */
[----:B---3--:R-:W3:Y:S02]  /*1c80*/  FENCE.VIEW.ASYNC.S ;  /* 0x00000000000073c6 */ /* 0x008ee40000000000 */
[----:B---3--:R-:W-:Y:S06]  /*1c90*/  BAR.SYNC.DEFER_BLOCKING 0x0 ;  /* 0x0000000000007b1d */ /* 0x008fec0000010000 */
[----:B------:R2:W-:Y:S02]  /*1ca0*/  @UP3 UTMALDG.2D [UR8], [UR26] ;  /* 0x000000081a0035b4 */ /* 0x0005e40008008000 */
[----:B------:R-:W-:Y:S06]  /*1cb0*/  BAR.SYNC.DEFER_BLOCKING 0x0 ;  /* 0x0000000000007b1d */ /* 0x000fec0000010000 */
[----:B------:R-:W3:Y:S02]  /*1cc0*/  SYNCS.PHASECHK.TRANS64.TRYWAIT P0, [UR8+0x28000], RZ ;  /* 0x028000ffff0075a7 */ /* 0x000ee40008001108 */
[----:B--23--:R-:W-:Y:S05]  /*1cd0*/  @!P0 BRA `(.L_x_60) ;  /* 0x0000001000d88947 */ /* 0x00cfea0003800000 */
.L_x_78:
[----:B------:R-:W-:Y:S05]  /*1ce0*/  BRA.U UP0, `(.L_x_61) ;  /* 0x0000000100747547 */ /* 0x000fea000b800000 */
[----:B------:R-:W-:Y:S02]  /*1cf0*/  USHF.R.U32.HI UR6, URZ, 0x4, UR16 ;  /* 0x00000004ff067899 */ /* 0x000fe40008011610 */
[----:B------:R-:W-:Y:S02]  /*1d00*/  USHF.R.U32.HI UR10, URZ, 0x4, UR8 ;  /* 0x00000004ff0a7899 */ /* 0x000fe40008011608 */
[----:B------:R-:W-:Y:S02]  /*1d10*/  USGXT.U32 UR6, UR6, 0xe ;  /* 0x0000000e0606789a */ /* 0x000fe40008000000 */
[----:B------:R-:W-:Y:S02]  /*1d20*/  USGXT.U32 UR10, UR10, 0xe ;  /* 0x0000000e0a0a789a */ /* 0x000fe40008000000 */
[----:B------:R-:W-:Y:S02]  /*1d30*/  UIADD3 UR34, UP0, UPT, UR6, 0x2, URZ ;  /* 0x0000000206227890 */ /* 0x000fe4000ff1e0ff */
[----:B------:R-:W-:Y:S01]  /*1d40*/  UIADD3 UR32, UP1, UPT, UR10, 0x2, URZ ;  /* 0x000000020a207890 */ /* 0x000fe2000ff3e0ff */
[----:B------:R-:W-:Y:S01]  /*1d50*/  UMOV UR4, URZ ;  /* 0x000000ff00047c82 */ /* 0x000fe20008000000 */
[----:B------:R-:W-:Y:S01]  /*1d60*/  UMOV UR5, URZ ;  /* 0x000000ff00057c82 */ /* 0x000fe20008000000 */
[----:B------:R-:W-:-:S02]  /*1d70*/  UIADD3.X UR35, UPT, UPT, UR4, 0x40004040, URZ, UP0, !UPT ;  /* 0x4000404004237890 */ /* 0x000fc400087fe4ff */
[----:B------:R-:W-:Y:S02]  /*1d80*/  UIADD3.X UR33, UPT, UPT, UR5, 0x40004040, URZ, UP1, !UPT ;  /* 0x4000404005217890 */ /* 0x000fe40008ffe4ff */
[----:B------:R-:W-:Y:S02]  /*1d90*/  UIADD3.64 UR4, UPT, UPT, UR34, 0x2, URZ ;  /* 0x0000000222047897 */ /* 0x000fe4000fffe0ff */
[----:B------:R-:W-:Y:S02]  /*1da0*/  UIADD3.64 UR16, UPT, UPT, UR32, 0x2, URZ ;  /* 0x0000000220107897 */ /* 0x000fe4000fffe0ff */
[----:B------:R-:W-:Y:S02]  /*1db0*/  UIADD3.64 UR28, UPT, UPT, UR34, 0x4, URZ ;  /* 0x00000004221c7897 */ /* 0x000fe4000fffe0ff */
[----:B------:R-:W-:Y:S01]  /*1dc0*/  UIADD3.64 UR30, UPT, UPT, UR32, 0x4, URZ ;  /* 0x00000004201e7897 */ /* 0x000fe2000fffe0ff */
[----:B------:R-:W-:Y:S01]  /*1dd0*/  UMOV UR36, 0x0 ;  /* 0x0000000000247882 */ /* 0x000fe20000000000 */
[----:B------:R-:W-:Y:S01]  /*1de0*/  UMOV UR37, 0x4400010 ;  /* 0x0440001000257882 */ /* 0x000fe20000000000 */
[----:B------:R-:W-:Y:S01]  /*1df0*/  UMOV UR7, 0x40004040 ;  /* 0x4000404000077882 */ /* 0x000fe20000000000 */
[----:B------:R-:W-:Y:S01]  /*1e00*/  UMOV UR11, 0x40004040 ;  /* 0x40004040000b7882 */ /* 0x000fe20000000000 */
[----:B------:R-:W-:Y:S01]  /*1e10*/  UMOV UR38, 0x0 ;  /* 0x0000000000267882 */ /* 0x000fe20000000000 */
[----:B------:R-:W-:Y:S01]  /*1e20*/  UMOV UR39, 0x4400010 ;  /* 0x0440001000277882 */ /* 0x000fe20000000000 */
[----:B------:R-:W-:Y:S01]  /*1e30*/  UMOV UR40, 0x0 ;  /* 0x0000000000287882 */ /* 0x000fe20000000000 */
[----:B------:R-:W-:Y:S01]  /*1e40*/  UMOV UR41, 0x4400010 ;  /* 0x0440001000297882 */ /* 0x000fe20000000000 */
[----:B------:R2:W-:Y:S01]  /*1e50*/  UTCHMMA gdesc[UR6], gdesc[UR10], tmem[UR23], tmem[UR36], idesc[UR37], !UPT ;  /* 0x00ff240a060075ea */ /* 0x0005e2000f800017 */
[----:B------:R-:W-:Y:S01]  /*1e60*/  UMOV UR42, 0x0 ;  /* 0x00000000002a7882 */ /* 0x000fe20000000000 */
[----:B------:R-:W-:Y:S01]  /*1e70*/  UMOV UR43, 0x4400010 ;  /* 0x04400010002b7882 */ /* 0x000fe20000000000 */
[----:B------:R2:W-:Y:S01]  /*1e80*/  UTCHMMA gdesc[UR34], gdesc[UR32], tmem[UR23], tmem[UR38], idesc[UR39], UPT ;  /* 0x00ff2620220075ea */ /* 0x0005e2000b800017 */
[----:B------:R2:W-:Y:S01]  /*1e90*/  UTCHMMA gdesc[UR4], gdesc[UR16], tmem[UR23], tmem[UR40], idesc[UR41], UPT ;  /* 0x00ff2810040075ea */ /* 0x0005e2000b800017 */
[----:B------:R2:W-:Y:S01]  /*1ea0*/  UTCHMMA gdesc[UR28], gdesc[UR30], tmem[UR23], tmem[UR42], idesc[UR43], UPT ;  /* 0x00ff2a1e1c0075ea */ /* 0x0005e2000b800017 */
[----:B------:R-:W-:Y:S01]  /*1eb0*/  NOP ;  /* 0x0000000000007918 */ /* 0x000fe20000000000 */
.L_x_61:
[----:B------:R-:W-:Y:S01]  /*1ec0*/  ELECT P0, URZ, PT ;  /* 0x0000000000ff782f */ /* 0x000fe20003800000 */
[----:B--2---:R-:W-:Y:S01]  /*1ed0*/  UMOV UR4, UR12 ;  /* 0x0000000c00047c82 */ /* 0x004fe20008000000 */
[----:B------:R-:W-:Y:S02]  /*1ee0*/  UMOV UR5, URZ ;  /* 0x000000ff00057c82 */ /* 0x000fe40008000000 */
[----:B------:R-:W-:-:S13]  /*1ef0*/  ISETP.LT.U32.AND P0, PT, R10, 0x20, P0 ;  /* 0x000000200a00780c */ /* 0x000fda0000701070 */
[----:B------:R-:W-:Y:S01]  /*1f00*/  VOTEU.ANY UP0, P0 ;  /* 0x0000000000ff7886 */ /* 0x000fe20000000100 */
[----:B------:R-:W-:Y:S01]  /*1f10*/  VOTEU.ANY UP1, P0 ;  /* 0x0000000000ff7886 */ /* 0x000fe20000020100 */
[----:B------:R-:W-:-:S03]  /*1f20*/  ISETP.GE.U32.AND P0, PT, R13, 0x41, PT ;  /* 0x000000410d00780c */ /* 0x000fc60003f06070 */
[----:B------:R-:W-:Y:S02]  /*1f30*/  @UP0 UMOV UR4, UR4 ;  /* 0x0000000400040c82 */ /* 0x000fe40008000000 */
[----:B------:R2:W-:Y:S01]  /*1f40*/  @UP1 UTCBAR [UR4], URZ ;  /* 0x000000ff040013e9 */ /* 0x0005e200080000ff */
[----:B------:R-:W-:Y:S06]  /*1f50*/  BAR.SYNC.DEFER_BLOCKING 0x0 ;  /* 0x0000000000007b1d */ /* 0x000fec0000010000 */
[----:B------:R-:W3:Y:S02]  /*1f60*/  SYNCS.PHASECHK.TRANS64.TRYWAIT P1, [UR8+0x28020], RZ ;  /* 0x028020ffff0075a7 */ /* 0x000ee40008021108 */
[----:B--23--:R-:W-:Y:S05]  /*1f70*/  @!P1 BRA `(.L_x_62) ;  /* 0x00000010003c9947 */ /* 0x00cfea0003800000 */
.L_x_79:
[----:B------:R-:W-:Y:S01]  /*1f80*/  UMOV UR4, URZ ;  /* 0x000000ff00047c82 */ /* 0x000fe20008000000 */
[----:B------:R-:W-:Y:S05]  /*1f90*/  @!P0 BRA `(.L_x_59) ;  /* 0x0000000400588947 */ /* 0x000fea0003800000 */
[----:B------:R-:W2:Y:S01]  /*1fa0*/  LDCU UR29, c[0x0][0x3a0] ;  /* 0x00007400ff1d77ac */ /* 0x000ea20008000800 */
[----:B------:R-:W-:Y:S01]  /*1fb0*/  UMOV UR9, 0x1 ;  /* 0x0000000100097882 */ /* 0x000fe20000000000 */
[----:B------:R-:W-:-:S05]  /*1fc0*/  UMOV UR18, 0x40 ;  /* 0x0000004000127882 */ /* 0x000fca0000000000 */
.L_x_66:
[----:B------:R-:W-:Y:S01]  /*1fd0*/  BAR.SYNC.DEFER_BLOCKING 0x0 ;  /* 0x0000000000007b1d */ /* 0x000fe20000010000 */
[----:B------:R-:W-:Y:S01]  /*1fe0*/  ULEA UR28, UR9, UR8, 0x3 ;  /* 0x00000008091c7291 */ /* 0x000fe2000f8e18ff */
[----:B------:R-:W-:Y:S01]  /*1ff0*/  @!P3 IMAD.MOV.U32 R2, RZ, RZ, 0xa000 ;  /* 0x0000a000ff02b424 */ /* 0x000fe200078e00ff */
[----:B------:R-:W-:Y:S01]  /*2000*/  ELECT P1, URZ, PT ;  /* 0x0000000000ff782f */ /* 0x000fe20003820000 */
[----:B------:R-:W-:-:S03]  /*2010*/  ULEA UR16, UR9, UR8, 0xd ;  /* 0x0000000809107291 */ /* 0x000fc6000f8e68ff */
[----:B------:R-:W-:Y:S02]  /*2020*/  ISETP.LT.U32.AND P1, PT, R10, 0x20, P1 ;  /* 0x000000200a00780c */ /* 0x000fe40000f21070 */
[----:B------:R-:W-:Y:S01]  /*2030*/  ELECT P0, URZ, PT ;  /* 0x0000000000ff782f */ /* 0x000fe20003800000 */
[----:B------:R-:W-:-:S03]  /*2040*/  UIADD3 UR16, UPT, UPT, UR16, 0x20000, URZ ;  /* 0x0002000010107890 */ /* 0x000fc6000fffe0ff */
[----:B------:R-:W-:Y:S01]  /*2050*/  ISETP.LT.U32.AND P0, PT, R10, 0x20, P0 ;  /* 0x000000200a00780c */ /* 0x000fe20000701070 */
[----:B------:R-:W-:Y:S01]  /*2060*/  ULEA UR12, UR9, UR8, 0xf ;  /* 0x00000008090c7291 */ /* 0x000fe2000f8e78ff */
[----:B------:R-:W-:Y:S01]  /*2070*/  UMOV UR14, UR18 ;  /* 0x00000012000e7c82 */ /* 0x000fe20008000000 */
[----:B------:R-:W-:-:S04]  /*2080*/  USHF.L.U32 UR5, UR4, 0x1f, URZ ;  /* 0x0000001f04057899 */ /* 0x000fc800080006ff */
[----:B------:R-:W-:Y:S01]  /*2090*/  VOTEU.ANY UP0, P1 ;  /* 0x0000000000ff7886 */ /* 0x000fe20000800100 */
[----:B------:R3:W-:Y:S04]  /*20a0*/  @!P3 SYNCS.ARRIVE.TRANS64 RZ, [UR28+0x28000], R2 ;  /* 0x02800002ffffb9a7 */ /* 0x0007e8000800001c */
[----:B------:R-:W-:Y:S01]  /*20b0*/  @UP0 UIADD3 UR17, UPT, UPT, UR28, 0x28000, URZ ;  /* 0x000280001c110890 */ /* 0x000fe2000fffe0ff */
[----:B------:R-:W-:Y:S01]  /*20c0*/  VOTEU.ANY UP0, P1 ;  /* 0x0000000000ff7886 */ /* 0x000fe20000800100 */
[----:B------:R-:W-:Y:S01]  /*20d0*/  BAR.SYNC.DEFER_BLOCKING 0x0 ;  /* 0x0000000000007b1d */ /* 0x000fe20000010000 */
[----:B---3--:R-:W-:-:S05]  /*20e0*/  IMAD.U32 R2, RZ, RZ, UR5 ;  /* 0x00000005ff027e24 */ /* 0x008fca000f8e00ff */
[----:B------:R-:W-:-:S05]  /*20f0*/  VOTEU.ANY UP1, P0 ;  /* 0x0000000000ff7886 */ /* 0x000fca0000020100 */
[----:B------:R-:W-:Y:S01]  /*2100*/  @UP1 UIADD3 UR13, UPT, UPT, UR28, 0x28000, URZ ;  /* 0x000280001c0d1890 */ /* 0x000fe2000fffe0ff */
[----:B------:R-:W-:Y:S01]  /*2110*/  VOTEU.ANY UP1, P0 ;  /* 0x0000000000ff7886 */ /* 0x000fe20000020100 */
[----:B------:R3:W-:Y:S01]  /*2120*/  @UP0 UTMALDG.2D [UR16], [UR24] ;  /* 0x00000010180005b4 */ /* 0x0007e20008008000 */
[----:B------:R-:W-:Y:S01]  /*2130*/  UISETP.NE.U32.AND UP0, UPT, UR22, URZ, UPT ;  /* 0x000000ff1600728c */ /* 0x000fe2000bf05070 */
[----:B------:R5:W-:Y:S06]  /*2140*/  MEMBAR.ALL.CTA ;  /* 0x0000000000007992 */ /* 0x000bec0000008000 */
[----:B-----5:R-:W5:Y:S02]  /*2150*/  FENCE.VIEW.ASYNC.S ;  /* 0x00000000000073c6 */ /* 0x020f640000000000 */
[----:B-----5:R-:W-:Y:S06]  /*2160*/  BAR.SYNC.DEFER_BLOCKING 0x0 ;  /* 0x0000000000007b1d */ /* 0x020fec0000010000 */
[----:B------:R3:W-:Y:S02]  /*2170*/  @UP1 UTMALDG.2D [UR12], [UR26] ;  /* 0x0000000c1a0015b4 */ /* 0x0007e40008008000 */
[----:B------:R-:W-:Y:S06]  /*2180*/  BAR.SYNC.DEFER_BLOCKING 0x0 ;  /* 0x0000000000007b1d */ /* 0x000fec0000010000 */
[----:B------:R-:W5:Y:S02]  /*2190*/  SYNCS.PHASECHK.TRANS64.TRYWAIT P0, [UR28+0x28000], R2 ;  /* 0x02800002ff0075a7 */ /* 0x000f64000800111c */
[----:B---3-5:R-:W-:Y:S05]  /*21a0*/  @!P0 BRA `(.L_x_63) ;  /* 0x0000000c00bc8947 */ /* 0x028fea0003800000 */
.L_x_80:
        /* <DEDUP_REMOVED lines=11> */
[----:B------:R-:W-:Y:S02]  /*2260*/  UIADD3 UR6, UP0, UPT, UR16, 0x2, URZ ;  /* 0x0000000210067890 */ /* 0x000fe4000ff1e0ff */
[----:B------:R-:W-:Y:S02]  /*2270*/  UIADD3 UR32, UP1, UPT, UR30, 0x2, URZ ;  /* 0x000000021e207890 */ /* 0x000fe4000ff3e0ff */
[----:B------:R-:W-:Y:S02]  /*2280*/  UIADD3 UR34, UP2, UPT, UR16, 0x4, URZ ;  /* 0x0000000410227890 */ /* 0x000fe4000ff5e0ff */
[----:B------:R-:W-:Y:S02]  /*2290*/  UIADD3 UR36, UP3, UPT, UR30, 0x4, URZ ;  /* 0x000000041e247890 */ /* 0x000fe4000ff7e0ff */
[----:B------:R-:W-:-:S02]  /*22a0*/  UIADD3.X UR7, UPT, UPT, UR17, URZ, URZ, UP0, !UPT ;  /* 0x000000ff11077290 */ /* 0x000fc400087fe4ff */
[----:B------:R-:W-:Y:S02]  /*22b0*/  UIADD3.X UR33, UPT, UPT, UR31, URZ, URZ, UP1, !UPT ;  /* 0x000000ff1f217290 */ /* 0x000fe40008ffe4ff */
[----:B------:R-:W-:Y:S02]  /*22c0*/  UIADD3.X UR35, UPT, UPT, UR17, URZ, URZ, UP2, !UPT ;  /* 0x000000ff11237290 */ /* 0x000fe400097fe4ff */
[----:B------:R-:W-:Y:S01]  /*22d0*/  UIADD3.X UR37, UPT, UPT, UR31, URZ, URZ, UP3, !UPT ;  /* 0x000000ff1f257290 */ /* 0x000fe20009ffe4ff */
        /* <DEDUP_REMOVED lines=8> */
[----:B------:R3:W-:Y:S01]  /*2360*/  UTCHMMA gdesc[UR10], gdesc[UR12], tmem[UR23], tmem[UR38], idesc[UR39], UPT ;  /* 0x00ff260c0a0075ea */ /* 0x0007e2000b800017 */
[----:B------:R-:W-:Y:S01]  /*2370*/  UMOV UR44, 0x0 ;  /* 0x00000000002c7882 */ /* 0x000fe20000000000 */
[----:B------:R-:W-:Y:S01]  /*2380*/  UMOV UR45, 0x4400010 ;  /* 0x04400010002d7882 */ /* 0x000fe20000000000 */
[----:B------:R3:W-:Y:S01]  /*2390*/  UTCHMMA gdesc[UR16], gdesc[UR30], tmem[UR23], tmem[UR40], idesc[UR41], UPT ;  /* 0x00ff281e100075ea */ /* 0x0007e2000b800017 */
[----:B------:R3:W-:Y:S01]  /*23a0*/  UTCHMMA gdesc[UR6], gdesc[UR32], tmem[UR23], tmem[UR42], idesc[UR43], UPT ;  /* 0x00ff2a20060075ea */ /* 0x0007e2000b800017 */
[----:B------:R3:W-:Y:S01]  /*23b0*/  UTCHMMA gdesc[UR34], gdesc[UR36], tmem[UR23], tmem[UR44], idesc[UR45], UPT ;  /* 0x00ff2c24220075ea */ /* 0x0007e2000b800017 */
[----:B------:R-:W-:Y:S01]  /*23c0*/  NOP ;  /* 0x0000000000007918 */ /* 0x000fe20000000000 */
.L_x_64:
[----:B------:R-:W-:Y:S01]  /*23d0*/  ELECT P0, URZ, PT ;  /* 0x0000000000ff782f */ /* 0x000fe20003800000 */
[----:B---3--:R-:W-:-:S03]  /*23e0*/  UIADD3 UR6, UPT, UPT, UR28, 0x28020, URZ ;  /* 0x000280201c067890 */ /* 0x008fc6000fffe0ff */
[----:B------:R-:W-:Y:S01]  /*23f0*/  ISETP.LT.U32.AND P0, PT, R10, 0x20, P0 ;  /* 0x000000200a00780c */ /* 0x000fe20000701070 */
[----:B------:R-:W-:-:S12]  /*2400*/  UMOV UR7, URZ ;  /* 0x000000ff00077c82 */ /* 0x000fd80008000000 */
[----:B------:R-:W-:Y:S01]  /*2410*/  VOTEU.ANY UP0, P0 ;  /* 0x0000000000ff7886 */ /* 0x000fe20000000100 */
[----:B------:R-:W-:-:S04]  /*2420*/  VOTEU.ANY UP1, P0 ;  /* 0x0000000000ff7886 */ /* 0x000fc80000020100 */
[----:B------:R-:W-:Y:S02]  /*2430*/  @UP0 UMOV UR6, UR6 ;  /* 0x0000000600060c82 */ /* 0x000fe40008000000 */
[----:B------:R3:W-:Y:S01]  /*2440*/  @UP1 UTCBAR [UR6], URZ ;  /* 0x000000ff060013e9 */ /* 0x0007e200080000ff */
[----:B------:R-:W-:Y:S06]  /*2450*/  BAR.SYNC.DEFER_BLOCKING 0x0 ;  /* 0x0000000000007b1d */ /* 0x000fec0000010000 */
[----:B------:R-:W5:Y:S02]  /*2460*/  SYNCS.PHASECHK.TRANS64.TRYWAIT P0, [UR28+0x28020], R2 ;  /* 0x02802002ff0075a7 */ /* 0x000f64000800111c */
[----:B---3-5:R-:W-:Y:S05]  /*2470*/  @!P0 BRA `(.L_x_65) ;  /* 0x0000000c00148947 */ /* 0x028fea0003800000 */
.L_x_81:
[----:B------:R-:W-:Y:S02]  /*2480*/  UIADD3 UR9, UPT, UPT, UR9, 0x1, URZ ;  /* 0x0000000109097890 */ /* 0x000fe4000fffe0ff */
[----:B------:R-:W-:Y:S02]  /*2490*/  UIADD3 UR18, UPT, UPT, UR18, 0x40, URZ ;  /* 0x0000004012127890 */ /* 0x000fe4000fffe0ff */
[----:B------:R-:W-:-:S04]  /*24a0*/  UISETP.NE.U32.AND UP0, UPT, UR9, 0x4, UPT ;  /* 0x000000040900788c */ /* 0x000fc8000bf05070 */
[----:B------:R-:W-:Y:S02]  /*24b0*/  USEL UR5, URZ, 0x1, UP0 ;  /* 0x00000001ff057887 */ /* 0x000fe40008000000 */
[----:B------:R-:W-:Y:S02]  /*24c0*/  USEL UR9, UR9, URZ, UP0 ;  /* 0x000000ff09097287 */ /* 0x000fe40008000000 */
[----:B--2---:R-:W-:Y:S02]  /*24d0*/  UISETP.GE.AND UP0, UPT, UR18, UR29, UPT ;  /* 0x0000001d1200728c */ /* 0x004fe4000bf06270 */
[----:B------:R-:W-:-:S07]  /*24e0*/  ULOP3.LUT UR4, UR4, UR5, URZ, 0x3c, !UPT ;  /* 0x0000000504047292 */ /* 0x000fce000f8e3cff */
[----:B------:R-:W-:Y:S05]  /*24f0*/  BRA.U !UP0, `(.L_x_66) ;  /* 0xfffffff908b47547 */ /* 0x000fea000b83ffff */
.L_x_59:
[----:B---3-5:R-:W-:Y:S06]  /*2500*/  BAR.SYNC.DEFER_BLOCKING 0x0 ;  /* 0x0000000000007b1d */ /* 0x028fec0000010000 */
[----:B------:R-:W-:Y:S04]  /*2510*/  BSSY.RECONVERGENT B5, `(.L_x_67) ;  /* 0x0000004000057945 */ /* 0x000fe80003800200 */
[----:B------:R-:W-:Y:S05]  /*2520*/  @P3 BRA `(.L_x_68) ;  /* 0x0000000000083947 */ /* 0x000fea0003800000 */
[----:B------:R-:W2:Y:S02]  /*2530*/  SYNCS.CCTL.IV [UR8+0x28000] ;  /* 0x02800000ff0079b1 */ /* 0x000ea40008000008 */
[----:B--2---:R-:W2:Y:S02]  /*2540*/  SYNCS.CCTL.IV [UR8+0x28020] ;  /* 0x02802000ff0079b1 */ /* 0x004ea40008000008 */
.L_x_68:
[----:B------:R-:W-:Y:S05]  /*2550*/  BSYNC.RECONVERGENT B5 ;  /* 0x0000000000057941 */ /* 0x000fea0003800200 */
.L_x_67:
[----:B--2---:R-:W-:Y:S06]  /*2560*/  BAR.SYNC.DEFER_BLOCKING 0x0 ;  /* 0x0000000000007b1d */ /* 0x004fec0000010000 */
[----:B------:R-:W-:Y:S04]  /*2570*/  BSSY.RECONVERGENT B5, `(.L_x_69) ;  /* 0x0000004000057945 */ /* 0x000fe80003800200 */
[----:B------:R-:W-:Y:S05]  /*2580*/  @P3 BRA `(.L_x_70) ;  /* 0x0000000000083947 */ /* 0x000fea0003800000 */
[----:B------:R-:W2:Y:S02]  /*2590*/  SYNCS.CCTL.IV [UR8+0x28008] ;  /* 0x02800800ff0079b1 */ /* 0x000ea40008000008 */
[----:B--2---:R-:W2:Y:S02]  /*25a0*/  SYNCS.CCTL.IV [UR8+0x28028] ;  /* 0x02802800ff0079b1 */ /* 0x004ea40008000008 */
.L_x_70:
[----:B------:R-:W-:Y:S05]  /*25b0*/  BSYNC.RECONVERGENT B5 ;  /* 0x0000000000057941 */ /* 0x000fea0003800200 */
.L_x_69:
[----:B--2---:R-:W-:Y:S06]  /*25c0*/  BAR.SYNC.DEFER_BLOCKING 0x0 ;  /* 0x0000000000007b1d */ /* 0x004fec0000010000 */
[----:B------:R-:W-:Y:S04]  /*25d0*/  BSSY.RECONVERGENT B5, `(.L_x_71) ;  /* 0x0000004000057945 */ /* 0x000fe80003800200 */
[----:B------:R-:W-:Y:S05]  /*25e0*/  @P3 BRA `(.L_x_72) ;  /* 0x0000000000083947 */ /* 0x000fea0003800000 */
[----:B------:R-:W2:Y:S02]  /*25f0*/  SYNCS.CCTL.IV [UR8+0x28010] ;  /* 0x02801000ff0079b1 */ /* 0x000ea40008000008 */
[----:B--2---:R-:W2:Y:S02]  /*2600*/  SYNCS.CCTL.IV [UR8+0x28030] ;  /* 0x02803000ff0079b1 */ /* 0x004ea40008000008 */
.L_x_72:
[----:B------:R-:W-:Y:S05]  /*2610*/  BSYNC.RECONVERGENT B5 ;  /* 0x0000000000057941 */ /* 0x000fea0003800200 */
.L_x_71:
[----:B--2---:R-:W-:Y:S06]  /*2620*/  BAR.SYNC.DEFER_BLOCKING 0x0 ;  /* 0x0000000000007b1d */ /* 0x004fec0000010000 */
[----:B------:R-:W-:Y:S04]  /*2630*/  BSSY.RECONVERGENT B5, `(.L_x_73) ;  /* 0x0000004000057945 */ /* 0x000fe80003800200 */
[----:B------:R-:W-:Y:S05]  /*2640*/  @P3 BRA `(.L_x_74) ;  /* 0x0000000000083947 */ /* 0x000fea0003800000 */
[----:B------:R-:W2:Y:S02]  /*2650*/  SYNCS.CCTL.IV [UR8+0x28018] ;  /* 0x02801800ff0079b1 */ /* 0x000ea40008000008 */
[----:B--2---:R-:W2:Y:S02]  /*2660*/  SYNCS.CCTL.IV [UR8+0x28038] ;  /* 0x02803800ff0079b1 */ /* 0x004ea40008000008 */
.L_x_74:
[----:B------:R-:W-:Y:S05]  /*2670*/  BSYNC.RECONVERGENT B5 ;  /* 0x0000000000057941 */ /* 0x000fea0003800200 */
.L_x_73:
[----:B------:R-:W-:Y:S01]  /*2680*/  ULOP3.LUT UR22, UR22, 0x3, URZ, 0xc0, !UPT ;  /* 0x0000000316167892 */ /* 0x000fe2000f8ec0ff */
[C---:B------:R-:W-:Y:S01]  /*2690*/  IMAD.SHL.U32 R2, R0.reuse, 0x10, RZ ;  /* 0x0000001000027824 */ /* 0x040fe200078e00ff */
[----:B------:R-:W-:Y:S01]  /*26a0*/  UMOV UR6, UR19 ;  /* 0x0000001300067c82 */ /* 0x000fe20008000000 */
[C---:B------:R-:W-:Y:S01]  /*26b0*/  IMAD.SHL.U32 R132, R0.reuse, 0x40, RZ ;  /* 0x0000004000847824 */ /* 0x040fe200078e00ff */
[----:B------:R-:W-:Y:S01]  /*26c0*/  ULEA UR4, UR22, UR23, 0x15 ;  /* 0x0000001716047291 */ /* 0x000fe2000f8ea8ff */
[----:B------:R-:W-:Y:S01]  /*26d0*/  IMAD.SHL.U32 R3, R0, 0x80, RZ ;  /* 0x0000008000037824 */ /* 0x000fe200078e00ff */
[----:B------:R-:W-:Y:S01]  /*26e0*/  LOP3.LUT R2, R2, 0x70, RZ, 0xc0, !PT ;  /* 0x0000007002027812 */ /* 0x000fe200078ec0ff */
[----:B------:R-:W-:Y:S01]  /*26f0*/  IMAD.SHL.U32 R0, R0, 0x400, RZ ;  /* 0x0000040000007824 */ /* 0x000fe200078e00ff */
[----:B------:R-:W-:Y:S01]  /*2700*/  LOP3.LUT R133, R132, 0x1800, RZ, 0xc0, !PT ;  /* 0x0000180084857812 */ /* 0x000fe200078ec0ff */
[----:B------:R-:W-:Y:S01]  /*2710*/  ULEA UR5, UR22, UR15, 0x6 ;  /* 0x0000000f16057291 */ /* 0x000fe2000f8e30ff */
[----:B------:R-:W-:-:S02]  /*2720*/  LOP3.LUT R2, R2, 0x780, R3, 0xf8, !PT ;  /* 0x0000078002027812 */ /* 0x000fc400078ef803 */
[----:B------:R-:W-:Y:S02]  /*2730*/  ELECT P0, URZ, PT ;  /* 0x0000000000ff782f */ /* 0x000fe40003800000 */
[----:B------:R-:W-:Y:S01]  /*2740*/  LOP3.LUT R133, R133, 0x4000, R0, 0xf8, !PT ;  /* 0x0000400085857812 */ /* 0x000fe200078ef800 */
[----:B----4-:R-:W-:Y:S01]  /*2750*/  LDTM.16dp32bit_t0_t15.x128 R4, tmem[UR4] ;  /* 0x00000004000479ee */ /* 0x010fe20008b80000 */
[----:B------:R-:W3:Y:S01]  /*2760*/  LDTM.16dp32bit_t16_t31.x128 R4, tmem[UR4+0x80] ;  /* 0x00008004000479ee */ /* 0x000ee20008ba0000 */
[----:B------:R-:W-:Y:S01]  /*2770*/  NOP ;  /* 0x0000000000007918 */ /* 0x000fe20000000000 */
[----:B------:R-:W-:Y:S01]  /*2780*/  ULEA UR4, UR22, UR8, 0xd ;  /* 0x0000000816047291 */ /* 0x000fe2000f8e68ff */
[----:B------:R-:W-:-:S04]  /*2790*/  LOP3.LUT R0, R133, R2, RZ, 0xfc, !PT ;  /* 0x0000000285007212 */ /* 0x000fc800078efcff */
[C---:B------:R-:W-:Y:S02]  /*27a0*/  LOP3.LUT R2, R0.reuse, 0x10, RZ, 0x3c, !PT ;  /* 0x0000001000027812 */ /* 0x040fe400078e3cff */
[----:B------:R-:W-:Y:S02]  /*27b0*/  LOP3.LUT R3, R0, 0x20, RZ, 0x3c, !PT ;  /* 0x0000002000037812 */ /* 0x000fe400078e3cff */
[----:B---3--:R-:W-:Y:S02]  /*27c0*/  F2FP.F16.F32.PACK_AB R4, R5, R4 ;  /* 0x000000040504723e */ /* 0x008fe400000000ff */
[----:B------:R-:W-:Y:S02]  /*27d0*/  F2FP.F16.F32.PACK_AB R68, R69, R68 ;  /* 0x000000444544723e */ /* 0x000fe400000000ff */
[----:B------:R-:W-:Y:S02]  /*27e0*/  F2FP.F16.F32.PACK_AB R5, R7, R6 ;  /* 0x000000060705723e */ /* 0x000fe400000000ff */
[----:B------:R-:W-:-:S02]  /*27f0*/  F2FP.F16.F32.PACK_AB R12, R13, R12 ;  /* 0x0000000c0d0c723e */ /* 0x000fc400000000ff */
[----:B------:R-:W-:Y:S02]  /*2800*/  F2FP.F16.F32.PACK_AB R69, R71, R70 ;  /* 0x000000464745723e */ /* 0x000fe400000000ff */
[----:B------:R-:W-:Y:S02]  /*2810*/  F2FP.F16.F32.PACK_AB R76, R77, R76 ;  /* 0x0000004c4d4c723e */ /* 0x000fe400000000ff */
[----:B------:R-:W-:Y:S02]  /*2820*/  F2FP.F16.F32.PACK_AB R6, R9, R8 ;  /* 0x000000080906723e */ /* 0x000fe400000000ff */
[----:B------:R-:W-:Y:S02]  /*2830*/  F2FP.F16.F32.PACK_AB R7, R11, R10 ;  /* 0x0000000a0b07723e */ /* 0x000fe400000000ff */
[----:B------:R-:W-:Y:S02]  /*2840*/  F2FP.F16.F32.PACK_AB R13, R15, R14 ;  /* 0x0000000e0f0d723e */ /* 0x000fe400000000ff */
[----:B------:R-:W-:Y:S01]  /*2850*/  F2FP.F16.F32.PACK_AB R70, R73, R72 ;  /* 0x000000484946723e */ /* 0x000fe200000000ff */
[----:B--2---:R-:W-:Y:S01]  /*2860*/  STS.128 [R0+UR8], R4 ;  /* 0x0000000400007988 */ /* 0x004fe20008000c08 */
[----:B------:R-:W-:-:S02]  /*2870*/  F2FP.F16.F32.PACK_AB R71, R75, R74 ;  /* 0x0000004a4b47723e */ /* 0x000fc400000000ff */
[----:B------:R-:W-:Y:S02]  /*2880*/  F2FP.F16.F32.PACK_AB R77, R79, R78 ;  /* 0x0000004e4f4d723e */ /* 0x000fe400000000ff */
[----:B------:R-:W-:Y:S01]  /*2890*/  F2FP.F16.F32.PACK_AB R14, R17, R16 ;  /* 0x00000010110e723e */ /* 0x000fe200000000ff */
[----:B------:R-:W-:Y:S01]  /*28a0*/  STS.128 [R0+UR8+0x2000], R68 ;  /* 0x0020004400007988 */ /* 0x000fe20008000c08 */
[----:B------:R-:W-:Y:S02]  /*28b0*/  F2FP.F16.F32.PACK_AB R15, R19, R18 ;  /* 0x00000012130f723e */ /* 0x000fe400000000ff */
[----:B------:R-:W-:Y:S02]  /*28c0*/  F2FP.F16.F32.PACK_AB R20, R21, R20 ;  /* 0x000000141514723e */ /* 0x000fe400000000ff */
[----:B------:R-:W-:Y:S01]  /*28d0*/  F2FP.F16.F32.PACK_AB R78, R81, R80 ;  /* 0x00000050514e723e */ /* 0x000fe200000000ff */
[----:B------:R-:W-:Y:S01]  /*28e0*/  STS.128 [R2+UR8], R12 ;  /* 0x0000000c02007988 */ /* 0x000fe20008000c08 */
[----:B------:R-:W-:-:S02]  /*28f0*/  F2FP.F16.F32.PACK_AB R79, R83, R82 ;  /* 0x00000052534f723e */ /* 0x000fc400000000ff */
[----:B------:R-:W-:Y:S02]  /*2900*/  F2FP.F16.F32.PACK_AB R84, R85, R84 ;  /* 0x000000545554723e */ /* 0x000fe400000000ff */
[----:B------:R-:W-:Y:S01]  /*2910*/  F2FP.F16.F32.PACK_AB R21, R23, R22 ;  /* 0x000000161715723e */ /* 0x000fe200000000ff */
[----:B------:R2:W-:Y:S01]  /*2920*/  STS.128 [R2+UR8+0x2000], R76 ;  /* 0x0020004c02007988 */ /* 0x0005e20008000c08 */
[----:B------:R-:W-:Y:S02]  /*2930*/  F2FP.F16.F32.PACK_AB R28, R29, R28 ;  /* 0x0000001c1d1c723e */ /* 0x000fe400000000ff */
[----:B------:R-:W-:Y:S02]  /*2940*/  F2FP.F16.F32.PACK_AB R85, R87, R86 ;  /* 0x000000565755723e */ /* 0x000fe400000000ff */
[----:B------:R-:W-:Y:S02]  /*2950*/  F2FP.F16.F32.PACK_AB R92, R93, R92 ;  /* 0x0000005c5d5c723e */ /* 0x000fe400000000ff */
[----:B------:R-:W-:-:S02]  /*2960*/  F2FP.F16.F32.PACK_AB R22, R25, R24 ;  /* 0x000000181916723e */ /* 0x000fc400000000ff */
[----:B------:R-:W-:Y:S02]  /*2970*/  F2FP.F16.F32.PACK_AB R23, R27, R26 ;  /* 0x0000001a1b17723e */ /* 0x000fe400000000ff */
[----:B------:R-:W-:Y:S02]  /*2980*/  F2FP.F16.F32.PACK_AB R29, R31, R30 ;  /* 0x0000001e1f1d723e */ /* 0x000fe400000000ff */
[----:B------:R-:W-:Y:S01]  /*2990*/  F2FP.F16.F32.PACK_AB R36, R37, R36 ;  /* 0x000000242524723e */ /* 0x000fe200000000ff */
[----:B------:R3:W-:Y:S01]  /*29a0*/  STS.128 [R3+UR8], R20 ;  /* 0x0000001403007988 */ /* 0x0007e20008000c08 */
[----:B------:R-:W-:Y:S02]  /*29b0*/  F2FP.F16.F32.PACK_AB R86, R89, R88 ;  /* 0x000000585956723e */ /* 0x000fe400000000ff */
[----:B------:R-:W-:Y:S02]  /*29c0*/  F2FP.F16.F32.PACK_AB R87, R91, R90 ;  /* 0x0000005a5b57723e */ /* 0x000fe400000000ff */
[----:B------:R-:W-:-:S02]  /*29d0*/  F2FP.F16.F32.PACK_AB R93, R95, R94 ;  /* 0x0000005e5f5d723e */ /* 0x000fc400000000ff */
[----:B------:R-:W-:Y:S01]  /*29e0*/  F2FP.F16.F32.PACK_AB R100, R101, R100 ;  /* 0x000000646564723e */ /* 0x000fe200000000ff */
[----:B------:R3:W-:Y:S01]  /*29f0*/  STS.128 [R3+UR8+0x2000], R84 ;  /* 0x0020005403007988 */ /* 0x0007e20008000c08 */
[----:B------:R-:W-:Y:S02]  /*2a00*/  F2FP.F16.F32.PACK_AB R30, R33, R32 ;  /* 0x00000020211e723e */ /* 0x000fe400000000ff */
[----:B------:R-:W-:Y:S02]  /*2a10*/  F2FP.F16.F32.PACK_AB R31, R35, R34 ;  /* 0x00000022231f723e */ /* 0x000fe400000000ff */
[----:B------:R-:W-:Y:S02]  /*2a20*/  F2FP.F16.F32.PACK_AB R37, R39, R38 ;  /* 0x000000262725723e */ /* 0x000fe400000000ff */
[----:B------:R-:W-:Y:S02]  /*2a30*/  F2FP.F16.F32.PACK_AB R44, R45, R44 ;  /* 0x0000002c2d2c723e */ /* 0x000fe400000000ff */
[----:B------:R-:W-:-:S02]  /*2a40*/  F2FP.F16.F32.PACK_AB R94, R97, R96 ;  /* 0x00000060615e723e */ /* 0x000fc400000000ff */
[----:B------:R-:W-:Y:S02]  /*2a50*/  F2FP.F16.F32.PACK_AB R95, R99, R98 ;  /* 0x00000062635f723e */ /* 0x000fe400000000ff */
[----:B------:R-:W-:Y:S02]  /*2a60*/  F2FP.F16.F32.PACK_AB R101, R103, R102 ;  /* 0x000000666765723e */ /* 0x000fe400000000ff */
[----:B------:R-:W-:Y:S02]  /*2a70*/  F2FP.F16.F32.PACK_AB R108, R109, R108 ;  /* 0x0000006c6d6c723e */ /* 0x000fe400000000ff */
[----:B------:R-:W-:Y:S02]  /*2a80*/  LOP3.LUT R8, R0, 0x30, RZ, 0x3c, !PT ;  /* 0x0000003000087812 */ /* 0x000fe400078e3cff */
[----:B------:R-:W-:Y:S02]  /*2a90*/  F2FP.F16.F32.PACK_AB R38, R41, R40 ;  /* 0x000000282926723e */ /* 0x000fe400000000ff */
[----:B------:R-:W-:Y:S01]  /*2aa0*/  F2FP.F16.F32.PACK_AB R39, R43, R42 ;  /* 0x0000002a2b27723e */ /* 0x000fe200000000ff */
[----:B------:R3:W-:Y:S01]  /*2ab0*/  STS.128 [R8+UR8], R28 ;  /* 0x0000001c08007988 */ /* 0x0007e20008000c08 */
[----:B------:R-:W-:-:S02]  /*2ac0*/  F2FP.F16.F32.PACK_AB R45, R47, R46 ;  /* 0x0000002e2f2d723e */ /* 0x000fc400000000ff */
[----:B------:R-:W-:Y:S01]  /*2ad0*/  F2FP.F16.F32.PACK_AB R52, R53, R52 ;  /* 0x000000343534723e */ /* 0x000fe200000000ff */
[----:B------:R3:W-:Y:S01]  /*2ae0*/  STS.128 [R8+UR8+0x2000], R92 ;  /* 0x0020005c08007988 */ /* 0x0007e20008000c08 */
[----:B------:R-:W-:Y:S02]  /*2af0*/  F2FP.F16.F32.PACK_AB R102, R105, R104 ;  /* 0x000000686966723e */ /* 0x000fe400000000ff */
[----:B------:R-:W-:Y:S02]  /*2b00*/  F2FP.F16.F32.PACK_AB R103, R107, R106 ;  /* 0x0000006a6b67723e */ /* 0x000fe400000000ff */
[----:B------:R-:W-:Y:S02]  /*2b10*/  F2FP.F16.F32.PACK_AB R109, R111, R110 ;  /* 0x0000006e6f6d723e */ /* 0x000fe400000000ff */
[----:B------:R-:W-:Y:S02]  /*2b20*/  F2FP.F16.F32.PACK_AB R116, R117, R116 ;  /* 0x000000747574723e */ /* 0x000fe400000000ff */
[----:B------:R-:W-:-:S02]  /*2b30*/  LOP3.LUT R9, R0, 0x40, RZ, 0x3c, !PT ;  /* 0x0000004000097812 */ /* 0x000fc400078e3cff */
[----:B------:R-:W-:Y:S02]  /*2b40*/  F2FP.F16.F32.PACK_AB R46, R49, R48 ;  /* 0x00000030312e723e */ /* 0x000fe400000000ff */
[----:B------:R-:W-:Y:S01]  /*2b50*/  F2FP.F16.F32.PACK_AB R47, R51, R50 ;  /* 0x00000032332f723e */ /* 0x000fe200000000ff */
[----:B------:R3:W-:Y:S01]  /*2b60*/  STS.128 [R9+UR8], R36 ;  /* 0x0000002409007988 */ /* 0x0007e20008000c08 */
[----:B------:R-:W-:Y:S02]  /*2b70*/  F2FP.F16.F32.PACK_AB R53, R55, R54 ;  /* 0x000000363735723e */ /* 0x000fe400000000ff */
[----:B------:R-:W-:Y:S01]  /*2b80*/  F2FP.F16.F32.PACK_AB R60, R61, R60 ;  /* 0x0000003c3d3c723e */ /* 0x000fe200000000ff */
[----:B------:R3:W-:Y:S01]  /*2b90*/  STS.128 [R9+UR8+0x2000], R100 ;  /* 0x0020006409007988 */ /* 0x0007e20008000c08 */
[----:B------:R-:W-:Y:S02]  /*2ba0*/  F2FP.F16.F32.PACK_AB R110, R113, R112 ;  /* 0x00000070716e723e */ /* 0x000fe400000000ff */
[----:B------:R-:W-:-:S02]  /*2bb0*/  F2FP.F16.F32.PACK_AB R111, R115, R114 ;  /* 0x00000072736f723e */ /* 0x000fc400000000ff */
        /* <DEDUP_REMOVED lines=11> */
[----:B--2---:R-:W-:Y:S02]  /*2c70*/  LOP3.LUT R2, R0, 0x60, RZ, 0x3c, !PT ;  /* 0x0000006000027812 */ /* 0x004fe400078e3cff */
[----:B------:R-:W-:Y:S02]  /*2c80*/  F2FP.F16.F32.PACK_AB R62, R65, R64 ;  /* 0x00000040413e723e */ /* 0x000fe400000000ff */
[----:B------:R-:W-:Y:S01]  /*2c90*/  F2FP.F16.F32.PACK_AB R63, R67, R66 ;  /* 0x00000042433f723e */ /* 0x000fe200000000ff */
[----:B------:R3:W-:Y:S01]  /*2ca0*/  STS.128 [R2+UR8], R52 ;  /* 0x0000003402007988 */ /* 0x0007e20008000c08 */
[----:B------:R-:W-:-:S02]  /*2cb0*/  F2FP.F16.F32.PACK_AB R126, R129, R128 ;  /* 0x00000080817e723e */ /* 0x000fc400000000ff */
[----:B------:R-:W-:Y:S01]  /*2cc0*/  F2FP.F16.F32.PACK_AB R127, R131, R130 ;  /* 0x00000082837f723e */ /* 0x000fe200000000ff */
[----:B------:R3:W-:Y:S01]  /*2cd0*/  STS.128 [R2+UR8+0x2000], R116 ;  /* 0x0020007402007988 */ /* 0x0007e20008000c08 */
[----:B------:R-:W-:-:S05]  /*2ce0*/  LOP3.LUT R0, R0, 0x70, RZ, 0x3c, !PT ;  /* 0x0000007000007812 */ /* 0x000fca00078e3cff */
[----:B------:R3:W-:Y:S04]  /*2cf0*/  STS.128 [R0+UR8], R60 ;  /* 0x0000003c00007988 */ /* 0x0007e80008000c08 */
[----:B------:R3:W-:Y:S01]  /*2d00*/  STS.128 [R0+UR8+0x2000], R124 ;  /* 0x0020007c00007988 */ /* 0x0007e20008000c08 */
[----:B------:R2:W-:Y:S06]  /*2d10*/  MEMBAR.ALL.CTA ;  /* 0x0000000000007992 */ /* 0x0005ec0000008000 */
[----:B--2---:R-:W2:Y:S02]  /*2d20*/  FENCE.VIEW.ASYNC.S ;  /* 0x00000000000073c6 */ /* 0x004ea40000000000 */
[----:B--2---:R-:W-:Y:S06]  /*2d30*/  BAR.SYNC.DEFER_BLOCKING 0x0 ;  /* 0x0000000000007b1d */ /* 0x004fec0000010000 */
[----:B------:R3:W-:Y:S01]  /*2d40*/  UTMASTG.2D [UR4], [UR20] ;  /* 0x00000004140073b5 */ /* 0x0007e20008008000 */
[----:B------:R0:W-:Y:S01]  /*2d50*/  UTMACMDFLUSH ;  /* 0x00000000000079b7 */ /* 0x0001e20000000000 */
[----:B------:R-:W-:-:S04]  /*2d60*/  DEPBAR.LE SB0, 0x0 ;  /* 0x000080000000791a */ /* 0x000fc80000000000 */
[----:B------:R-:W-:Y:S08]  /*2d70*/  BAR.SYNC.DEFER_BLOCKING 0x0 ;  /* 0x0000000000007b1d */ /* 0x000ff00000010000 */
[----:B------:R-:W-:Y:S06]  /*2d80*/  BAR.SYNC.DEFER_BLOCKING 0x0 ;  /* 0x0000000000007b1d */ /* 0x000fec0000010000 */
[----:B---3--:R-:W-:Y:S05]  /*2d90*/  @P2 BRA `(.L_x_75) ;  /* 0x0000000000a02947 */ /* 0x008fea0003800000 */
[----:B------:R-:W2:Y:S01]  /*2da0*/  S2UR UR5, SR_CgaCtaId ;  /* 0x00000000000579c3 */ /* 0x000ea20000008800 */
[----:B------:R-:W-:Y:S01]  /*2db0*/  NOP ;  /* 0x0000000000007918 */ /* 0x000fe20000000000 */
[----:B------:R-:W-:Y:S01]  /*2dc0*/  UMOV UR4, 0x50 ;  /* 0x0000005000047882 */ /* 0x000fe20000000000 */
[----:B------:R-:W-:Y:S02]  /*2dd0*/  IMAD.U32 R0, RZ, RZ, UR23 ;  /* 0x00000017ff007e24 */ /* 0x000fe4000f8e00ff */
[----:B------:R-:W-:Y:S02]  /*2de0*/  IMAD.MOV.U32 R3, RZ, RZ, 0xff ;  /* 0x000000ffff037424 */ /* 0x000fe400078e00ff */
[----:B------:R-:W-:Y:S01]  /*2df0*/  IMAD.MOV.U32 R7, RZ, RZ, 0x1 ;  /* 0x00000001ff077424 */ /* 0x000fe200078e00ff */
[----:B------:R-:W-:-:S04]  /*2e00*/  LOP3.LUT R0, R0, 0xffff, RZ, 0xc0, !PT ;  /* 0x0000ffff00007812 */ /* 0x000fc800078ec0ff */
[----:B------:R-:W-:-:S05]  /*2e10*/  SHF.R.U32.HI R0, RZ, 0x5, R0 ;  /* 0x00000005ff007819 */ /* 0x000fca0000011600 */
[----:B------:R-:W-:Y:S01]  /*2e20*/  VIADD R2, R0, 0x10 ;  /* 0x0000001000027836 */ /* 0x000fe20000000000 */
[----:B------:R-:W-:Y:S01]  /*2e30*/  SHF.L.U32 R0, R3, R0, RZ ;  /* 0x0000000003007219 */ /* 0x000fe200000006ff */
[----:B--2---:R-:W-:-:S03]  /*2e40*/  ULEA UR6, UR5, UR4, 0x18 ;  /* 0x0000000405067291 */ /* 0x004fc6000f8ec0ff */
[----:B------:R-:W-:-:S04]  /*2e50*/  SHF.L.U32 R3, R7, R2, RZ ;  /* 0x0000000207037219 */ /* 0x000fc800000006ff */
[----:B------:R-:W-:Y:S02]  /*2e60*/  LOP3.LUT R0, R3, R0, RZ, 0xfc, !PT ;  /* 0x0000000003007212 */ /* 0x000fe400078efcff */
[----:B------:R-:W2:Y:S02]  /*2e70*/  LDS R5, [UR6] ;  /* 0x00000006ff057984 */ /* 0x000ea40008000800 */
[C---:B------:R-:W-:Y:S02]  /*2e80*/  LOP3.LUT R2, R0.reuse, 0xffff, RZ, 0xc0, !PT ;  /* 0x0000ffff00027812 */ /* 0x040fe400078ec0ff */
[----:B--2---:R-:W-:-:S04]  /*2e90*/  LOP3.LUT R3, R0, 0xffff, R5, 0x80, !PT ;  /* 0x0000ffff00037812 */ /* 0x004fc800078e8005 */
[----:B------:R-:W-:-:S13]  /*2ea0*/  ISETP.NE.AND P0, PT, R3, R2, PT ;  /* 0x000000020300720c */ /* 0x000fda0003f05270 */
[----:B------:R-:W-:Y:S05]  /*2eb0*/  @P0 BRA `(.L_x_76) ;  /* 0x0000000000500947 */ /* 0x000fea0003800000 */
[----:B------:R-:W-:Y:S02]  /*2ec0*/  SHF.R.U32.HI R5, RZ, 0x10, R5 ;  /* 0x00000010ff057819 */ /* 0x000fe40000011605 */
[----:B------:R-:W-:-:S04]  /*2ed0*/  SHF.R.U32.HI R2, RZ, 0x10, R0 ;  /* 0x00000010ff027819 */ /* 0x000fc80000011600 */
[----:B------:R-:W-:-:S04]  /*2ee0*/  LOP3.LUT R5, R5, R2, RZ, 0xc0, !PT ;  /* 0x0000000205057212 */ /* 0x000fc800078ec0ff */
[----:B------:R-:W-:-:S13]  /*2ef0*/  ISETP.NE.AND P0, PT, R5, R2, PT ;  /* 0x000000020500720c */ /* 0x000fda0003f05270 */
[----:B------:R-:W-:Y:S05]  /*2f00*/  @P0 BRA `(.L_x_77) ;  /* 0x0000000000300947 */ /* 0x000fea0003800000 */
[----:B------:R-:W-:Y:S01]  /*2f10*/  R2UR UR4, R0 ;  /* 0x00000000000472ca */ /* 0x000fe200000e0000 */
[----:B------:R-:W-:Y:S01]  /*2f20*/  VOTEU.ANY UR5, UPT, PT ;  /* 0x0000000000057886 */ /* 0x000fe200038e0100 */
[----:B------:R-:W2:Y:S01]  /*2f30*/  S2R R0, SR_LANEID ;  /* 0x0000000000007919 */ /* 0x000ea20000000000 */
[----:B------:R-:W-:-:S10]  /*2f40*/  UFLO.U32 UR5, UR5 ;  /* 0x00000005000572bd */ /* 0x000fd400080e0000 */
[----:B------:R-:W-:-:S06]  /*2f50*/  ULOP3.LUT UR4, URZ, UR4, URZ, 0x33, !UPT ;  /* 0x00000004ff047292 */ /* 0x000fcc000f8e33ff */
[----:B------:R-:W-:-:S04]  /*2f60*/  IMAD.U32 R2, RZ, RZ, UR4 ;  /* 0x00000004ff027e24 */ /* 0x000fc8000f8e00ff */
[----:B------:R-:W3:Y:S02]  /*2f70*/  REDUX UR7, R2 ;  /* 0x00000000020773c4 */ /* 0x000ee40000000000 */
[----:B------:R4:W-:Y:S01]  /*2f80*/  UTCATOMSWS.AND URZ, UR4 ;  /* 0x0000000400ff79e3 */ /* 0x0009e20008000000 */
[----:B--2---:R-:W-:Y:S01]  /*2f90*/  ISETP.EQ.U32.AND P0, PT, R0, UR5, PT ;  /* 0x0000000500007c0c */ /* 0x004fe2000bf02070 */
[----:B---3--:R-:W-:-:S12]  /*2fa0*/  IMAD.U32 R0, RZ, RZ, UR7 ;  /* 0x00000007ff007e24 */ /* 0x008fd8000f8e00ff */
[----:B------:R4:W-:Y:S01]  /*2fb0*/  @P0 ATOMS.AND RZ, [UR6], R0 ;  /* 0x00000000ffff098c */ /* 0x0009e2000a800006 */
[----:B------:R-:W-:Y:S05]  /*2fc0*/  BRA `(.L_x_75) ;  /* 0x0000000000147947 */ /* 0x000fea0003800000 */
.L_x_77:
[----:B------:R-:W-:-:S07]  /*2fd0*/  MOV R2, 0x2ff0 ;  /* 0x00002ff000027802 */ /* 0x000fce0000000f00 */
[----:B-1----:R-:W-:Y:S05]  /*2fe0*/  CALL.REL.NOINC `($__internal_0_$__cuda_sm10x_tcgen05_guardrail_trap_col_being_dealloced_not_returned_by_alloc) ;  /* 0x0000000000447944 */ /* 0x002fea0003c00000 */
[----:B------:R-:W-:Y:S05]  /*2ff0*/  BRA `(.L_x_75) ;  /* 0x0000000000087947 */ /* 0x000fea0003800000 */
.L_x_76:
[----:B------:R-:W-:-:S07]  /*3000*/  MOV R2, 0x3020 ;  /* 0x0000302000027802 */ /* 0x000fce0000000f00 */
[----:B-1----:R-:W-:Y:S05]  /*3010*/  CALL.REL.NOINC `($__internal_2_$__cuda_sm10x_tcgen05_guardrail_trap_unallocated_columns_being_dealloced) ;  /* 0x0000000000507944 */ /* 0x002fea0003c00000 */
.L_x_75:
[----:B------:R-:W-:Y:S01]  /*3020*/  NOP ;  /* 0x0000000000007918 */ /* 0x000fe20000000000 */
[----:B----4-:R-:W-:Y:S05]  /*3030*/  EXIT ;  /* 0x000000000000794d */ /* 0x010fea0003800000 */
.L_x_60:
[----:B------:R-:W2:Y:S02]  /*3040*/  SYNCS.PHASECHK.TRANS64.TRYWAIT P0, [UR8+0x28000], RZ ;  /* 0x028000ffff0075a7 */ /* 0x000ea40008001108 */
[----:B--2---:R-:W-:Y:S05]  /*3050*/  @!P0 BRA `(.L_x_60) ;  /* 0xfffffffc00f88947 */ /* 0x004fea000383ffff */
[----:B------:R-:W-:Y:S05]  /*3060*/  BRA `(.L_x_78) ;  /* 0xffffffec001c7947 */ /* 0x000fea000383ffff */
.L_x_62:
[----:B------:R-:W2:Y:S02]  /*3070*/  SYNCS.PHASECHK.TRANS64.TRYWAIT P1, [UR8+0x28020], RZ ;  /* 0x028020ffff0075a7 */ /* 0x000ea40008021108 */
[----:B--2---:R-:W-:Y:S05]  /*3080*/  @!P1 BRA `(.L_x_62) ;  /* 0xfffffffc00f89947 */ /* 0x004fea000383ffff */
[----:B------:R-:W-:Y:S05]  /*3090*/  BRA `(.L_x_79) ;  /* 0xffffffec00b87947 */ /* 0x000fea000383ffff */
.L_x_63:
[----:B------:R-:W3:Y:S02]  /*30a0*/  SYNCS.PHASECHK.TRANS64.TRYWAIT P0, [UR28+0x28000], R2 ;  /* 0x02800002ff0075a7 */ /* 0x000ee4000800111c */
[----:B---3--:R-:W-:Y:S05]  /*30b0*/  @!P0 BRA `(.L_x_63) ;  /* 0xfffffffc00f88947 */ /* 0x008fea000383ffff */
[----:B------:R-:W-:Y:S05]  /*30c0*/  BRA `(.L_x_80) ;  /* 0xfffffff000387947 */ /* 0x000fea000383ffff */
.L_x_65:
[----:B------:R-:W3:Y:S02]  /*30d0*/  SYNCS.PHASECHK.TRANS64.TRYWAIT P0, [UR28+0x28020], R2 ;  /* 0x02802002ff0075a7 */ /* 0x000ee4000800111c */
[----:B---3--:R-:W-:Y:S05]  /*30e0*/  @!P0 BRA `(.L_x_65) ;  /* 0xfffffffc00f88947 */ /* 0x008fea000383ffff */
[----:B------:R-:W-:Y:S05]  /*30f0*/  BRA `(.L_x_81) ;  /* 0xfffffff000e07947 */ /* 0x000fea000383ffff */
        .weak           $__internal_0_$__cuda_sm10x_tcgen05_guardrail_trap_col_being_dealloced_not_returned_by_alloc
        .type           $__internal_0_$__cuda_sm10x_tcgen05_guardrail_trap_col_being_dealloced_not_returned_by_alloc,@function
        .size           $__internal_0_$__cuda_sm10x_tcgen05_guardrail_trap_col_being_dealloced_not_returned_by_alloc,($__internal_1_$__cuda_sm10x_tcgen05_guardrail_trap_phase_invalid_during_alloc - $__internal_0_$__cuda_sm10x_tcgen05_guardrail_trap_col_being_dealloced_not_returned_by_alloc)
$__internal_0_$__cuda_sm10x_tcgen05_guardrail_trap_col_being_dealloced_not_returned_by_alloc:
[----:B------:R-:W-:Y:S05]  /*3100*/  BPT.TRAP 0x1 ;  /* 0x000000040000795c */ /* 0x000fea0000300000 */
[----:B------:R-:W-:-:S04]  /*3110*/  IMAD.MOV.U32 R3, RZ, RZ, 0x0 ;  /* 0x00000000ff037424 */ /* 0x000fc800078e00ff */
[----:B------:R-:W-:Y:S05]  /*3120*/  RET.REL.NODEC R2 `(gluon_tcgen05) ;  /* 0xffffffcc02b47950 */ /* 0x000fea0003c3ffff */
        .weak           $__internal_1_$__cuda_sm10x_tcgen05_guardrail_trap_phase_invalid_during_alloc
        .type           $__internal_1_$__cuda_sm10x_tcgen05_guardrail_trap_phase_invalid_during_alloc,@function
        .size           $__internal_1_$__cuda_sm10x_tcgen05_guardrail_trap_phase_invalid_during_alloc,($__internal_2_$__cuda_sm10x_tcgen05_guardrail_trap_unallocated_columns_being_dealloced - $__internal_1_$__cuda_sm10x_tcgen05_guardrail_trap_phase_invalid_during_alloc)
$__internal_1_$__cuda_sm10x_tcgen05_guardrail_trap_phase_invalid_during_alloc:
[----:B------:R-:W-:Y:S05]  /*3130*/  BPT.TRAP 0x1 ;  /* 0x000000040000795c */ /* 0x000fea0000300000 */
[----:B------:R-:W-:-:S04]  /*3140*/  IMAD.MOV.U32 R3, RZ, RZ, 0x0 ;  /* 0x00000000ff037424 */ /* 0x000fc800078e00ff */
[----:B------:R-:W-:Y:S05]  /*3150*/  RET.REL.NODEC R2 `(gluon_tcgen05) ;  /* 0xffffffcc02a87950 */ /* 0x000fea0003c3ffff */
        .weak           $__internal_2_$__cuda_sm10x_tcgen05_guardrail_trap_unallocated_columns_being_dealloced
        .type           $__internal_2_$__cuda_sm10x_tcgen05_guardrail_trap_unallocated_columns_being_dealloced,@function
        .size           $__internal_2_$__cuda_sm10x_tcgen05_guardrail_trap_unallocated_columns_being_dealloced,(.L_x_85 - $__internal_2_$__cuda_sm10x_tcgen05_guardrail_trap_unallocated_columns_being_dealloced)
$__internal_2_$__cuda_sm10x_tcgen05_guardrail_trap_unallocated_columns_being_dealloced:
[----:B------:R-:W-:Y:S05]  /*3160*/  BPT.TRAP 0x1 ;  /* 0x000000040000795c */ /* 0x000fea0000300000 */
[----:B------:R-:W-:-:S04]  /*3170*/  IMAD.MOV.U32 R3, RZ, RZ, 0x0 ;  /* 0x00000000ff037424 */ /* 0x000fc800078e00ff */
[----:B------:R-:W-:Y:S05]  /*3180*/  RET.REL.NODEC R2 `(gluon_tcgen05) ;  /* 0xffffffcc029c7950 */ /* 0x000fea0003c3ffff */
.L_x_82:
[----:B------:R-:W-:-:S00]  /*3190*/  BRA `(.L_x_82) ;  /* 0xfffffffc00fc7947 */ /* 0x000fc0000383ffff */
[----:B------:R-:W-:-:S00]  /*31a0*/  NOP ;  /* 0x0000000000007918 */ /* 0x000fc00000000000 */
        /* <DEDUP_REMOVED lines=13> */
.L_x_85:


//--------------------- .nv.shared.gluon_tcgen05  --------------------------
	.section	.nv.shared.gluon_tcgen05,"aw",@nobits
	.sectionflags	@""
	.align	16
	.zero		1024


//--------------------- .nv.shared.reserved.0     --------------------------
	.section	.nv.shared.reserved.0,"aw",@nobits
	.align	8
	.weak		__nv_reservedSMEM_offset_0_alias
	.size		__nv_reservedSMEM_offset_0_alias, 0, 64
	.other		__nv_reservedSMEM_offset_0_alias,@"STO_CUDA_RESERVED_SHARED STV_DEFAULT"
__nv_reservedSMEM_offset_0_alias:
	.zero		0
.nv.shared.reserved.0:
	.zero		64
	.weak		__nv_reservedSMEM_allocation_phase
	.type		__nv_reservedSMEM_allocation_phase,@object
	.size		__nv_reservedSMEM_allocation_phase,(.L_0 - __nv_reservedSMEM_allocation_phase)
__nv_reservedSMEM_allocation_phase:
	.zero		1
.L_0:
	.zero		7
	.weak		__nv_reservedSMEM_devtool_atexit_pc
	.type		__nv_reservedSMEM_devtool_atexit_pc,@object
	.size		__nv_reservedSMEM_devtool_atexit_pc,(__nv_reservedSMEM_allocation_mask - __nv_reservedSMEM_devtool_atexit_pc)
__nv_reservedSMEM_devtool_atexit_pc:
	.zero		8
	.weak		__nv_reservedSMEM_allocation_mask
	.type		__nv_reservedSMEM_allocation_mask,@object
	.size		__nv_reservedSMEM_allocation_mask,(.L_2 - __nv_reservedSMEM_allocation_mask)
__nv_reservedSMEM_allocation_mask:
	.zero		4
.L_2:


//--------------------- .nv.constant0.gluon_tcgen05 --------------------------
	.section	.nv.constant0.gluon_tcgen05,"a",@progbits
	.sectionflags	@""
	.align	4
.nv.constant0.gluon_tcgen05:
	.zero		976


//--------------------- SYMBOLS --------------------------

	.type		.nv.reservedSmem.offset0,@object
	.size		.nv.reservedSmem.offset0,0x4
	.type		.nv.reservedSmem.cap,@object
	.size		.nv.reservedSmem.cap,0x4
